def attn_fwd(
    Q,
    K,
    V,
    Out,
    Lse,
    sm_scale,
    stride_qz,
    stride_qh,
    stride_qm,
    stride_qk,
    stride_kz,
    stride_kh,
    stride_kn,
    stride_kk,
    stride_vz,
    stride_vh,
    stride_vn,
    stride_vk,
    stride_oz,
    stride_oh,
    stride_om,
    stride_ok,
    seqlen_q,
    seqlen_k,
    BLOCK_M: tl.constexpr,
    BLOCK_N: tl.constexpr,
    HEAD_DIM: tl.constexpr,
    CAUSAL: tl.constexpr,
):
    start_m = tl.program_id(0)
    off_hz = tl.program_id(1)
    q_off = off_hz * stride_qh
    k_off = off_hz * stride_kh
    v_off = off_hz * stride_vh
    offs_m = start_m * BLOCK_M + tl.arange(0, BLOCK_M)
    offs_d = tl.arange(0, HEAD_DIM)
    offs_n = tl.arange(0, BLOCK_N)
    q_ptrs = Q + q_off + offs_m[:, None] * stride_qm + offs_d[None, :] * stride_qk
    k_ptrs = K + k_off + offs_d[:, None] * stride_kk + offs_n[None, :] * stride_kn
    v_ptrs = V + v_off + offs_n[:, None] * stride_vn + offs_d[None, :] * stride_vk
    m_i = tl.full([BLOCK_M], float("-inf"), dtype=tl.float32)
    l_i = tl.zeros([BLOCK_M], dtype=tl.float32) + 1.0
    acc = tl.zeros([BLOCK_M, HEAD_DIM], dtype=tl.float32)
    q = tl.load(q_ptrs)
    acc, l_i, m_i = _attn_fwd_inner(
        acc,
        l_i,
        m_i,
        q,
        k_ptrs,
        v_ptrs,
        sm_scale,
        stride_kn,
        stride_vn,
        start_m,
        seqlen_k,
        BLOCK_M,
        BLOCK_N,
        HEAD_DIM,
        CAUSAL,
    )
    acc = acc / l_i[:, None]
    lse = m_i + tl.math.log2(l_i) / 1.4426950408889634
    o_ptrs = (
        Out
        + off_hz * stride_oh
        + offs_m[:, None] * stride_om
        + offs_d[None, :] * stride_ok
    )
    tl.store(o_ptrs, acc.to(Out.dtype.element_ty))
    tl.store(Lse + off_hz * seqlen_q + offs_m, lse)

# config = {"BLOCK_M": 64, "BLOCK_N": 128, "HEAD_DIM": 64, "arch": "sm_90", "causal": true, "dtype": "bf16", "num_stages": 2, "num_warps": 4}
# arch = sm_90


// ===== COMPILED SASS (sm_90a) =====

	.target	sm_90a

	.elftype	@"ET_EXEC"


//--------------------- .note.nv.tkinfo           --------------------------
	.section	.note.nv.tkinfo,"",@"SHT_NOTE"
	.sectionflags	@"SHF_NOTE_NV_TKINFO"
	.tkinfo
        /*0018*/ 	.word	0x00000002
        /*0030*/ 	.string	""
        /*0030*/ 	.string	"ptxas"
        /*0030*/ 	.string	"Cuda compilation tools, release 13.0, V13.0.88"
        /*0030*/ 	.string	"Build cuda_13.0.r13.0/compiler.36424714_0"
        /*0030*/ 	.string	"-v  -suppress-debug-info  -lineinfo  -arch sm_90a "



//--------------------- .note.nv.cuinfo           --------------------------
	.section	.note.nv.cuinfo,"",@"SHT_NOTE"
	.sectionflags	@"SHF_NOTE_NV_CUINFO"
        /*0018*/ 	.short	0x0002
        /*001a*/ 	.short	0x005a
        /*001c*/ 	.short	0x0082
	.zero		2


//--------------------- .nv.info                  --------------------------
	.section	.nv.info,"",@"SHT_CUDA_INFO"
	.align	4


	//----- nvinfo : EIATTR_REGCOUNT
	.align		4
        /*0000*/ 	.byte	0x04, 0x2f
        /*0002*/ 	.short	(.L_2 - .L_1)
	.align		4
.L_1:
        /*0004*/ 	.word	index@(attn_fwd)
        /*0008*/ 	.word	0x000000ff


	//----- nvinfo : EIATTR_FRAME_SIZE
	.align		4
.L_2:
        /*000c*/ 	.byte	0x04, 0x11
        /*000e*/ 	.short	(.L_4 - .L_3)
	.align		4
.L_3:
        /*0010*/ 	.word	index@(attn_fwd)
        /*0014*/ 	.word	0x000002d0


	//----- nvinfo : EIATTR_MIN_STACK_SIZE
	.align		4
.L_4:
        /*0018*/ 	.byte	0x04, 0x12
        /*001a*/ 	.short	(.L_6 - .L_5)
	.align		4
.L_5:
        /*001c*/ 	.word	index@(attn_fwd)
        /*0020*/ 	.word	0x000002d0
.L_6:


//--------------------- .nv.compat                --------------------------
	.section	.nv.compat,"",@"SHT_CUDA_COMPAT_INFO"
	.align	4
        /*0000*/ 	.byte	0x02, 0x09, 0x01, 0x00, 0x02, 0x02, 0x04, 0x00, 0x02, 0x05, 0x05, 0x00, 0x03, 0x07, 0x01, 0x01
        /*0010*/ 	.byte	0x02, 0x03, 0x00, 0x00, 0x02, 0x06, 0x01, 0x00, 0x04, 0x0b, 0x08, 0x00, 0x00, 0x00, 0x00, 0x00
        /*0020*/ 	.byte	0x00, 0x00, 0x00, 0x00


//--------------------- .nv.info.attn_fwd         --------------------------
	.section	.nv.info.attn_fwd,"",@"SHT_CUDA_INFO"
	.sectionflags	@""
	.align	4


	//----- nvinfo : EIATTR_CUDA_API_VERSION
	.align		4
        /*0000*/ 	.byte	0x04, 0x37
        /*0002*/ 	.short	(.L_8 - .L_7)
.L_7:
        /*0004*/ 	.word	0x00000082


	//----- nvinfo : EIATTR_KPARAM_INFO
	.align		4
.L_8:
        /*0008*/ 	.byte	0x04, 0x17
        /*000a*/ 	.short	(.L_10 - .L_9)
.L_9:
        /*000c*/ 	.word	0x00000000
        /*0010*/ 	.short	0x0019
        /*0012*/ 	.short	0x0080
        /*0014*/ 	.byte	0x00, 0xf4, 0x21, 0x00


	//----- nvinfo : EIATTR_KPARAM_INFO
	.align		4
.L_10:
        /*0018*/ 	.byte	0x04, 0x17
        /*001a*/ 	.short	(.L_12 - .L_11)
.L_11:
        /*001c*/ 	.word	0x00000000
        /*0020*/ 	.short	0x0018
        /*0022*/ 	.short	0x0078
        /*0024*/ 	.byte	0x00, 0xf4, 0x21, 0x00


	//----- nvinfo : EIATTR_KPARAM_INFO
	.align		4
.L_12:
        /*0028*/ 	.byte	0x04, 0x17
        /*002a*/ 	.short	(.L_14 - .L_13)
.L_13:
        /*002c*/ 	.word	0x00000000
        /*0030*/ 	.short	0x0017
        /*0032*/ 	.short	0x0070
        /*0034*/ 	.byte	0x00, 0xf0, 0x11, 0x00


	//----- nvinfo : EIATTR_KPARAM_INFO
	.align		4
.L_14:
        /*0038*/ 	.byte	0x04, 0x17
        /*003a*/ 	.short	(.L_16 - .L_15)
.L_15:
        /*003c*/ 	.word	0x00000000
        /*0040*/ 	.short	0x0016
        /*0042*/ 	.short	0x006c
        /*0044*/ 	.byte	0x00, 0xf0, 0x11, 0x00


	//----- nvinfo : EIATTR_KPARAM_INFO
	.align		4
.L_16:
        /*0048*/ 	.byte	0x04, 0x17
        /*004a*/ 	.short	(.L_18 - .L_17)
.L_17:
        /*004c*/ 	.word	0x00000000
        /*0050*/ 	.short	0x0015
        /*0052*/ 	.short	0x0068
        /*0054*/ 	.byte	0x00, 0xf0, 0x11, 0x00


	//----- nvinfo : EIATTR_KPARAM_INFO
	.align		4
.L_18:
        /*0058*/ 	.byte	0x04, 0x17
        /*005a*/ 	.short	(.L_20 - .L_19)
.L_19:
        /*005c*/ 	.word	0x00000000
        /*0060*/ 	.short	0x0014
        /*0062*/ 	.short	0x0064
        /*0064*/ 	.byte	0x00, 0xf0, 0x11, 0x00


	//----- nvinfo : EIATTR_KPARAM_INFO
	.align		4
.L_20:
        /*0068*/ 	.byte	0x04, 0x17
        /*006a*/ 	.short	(.L_22 - .L_21)
.L_21:
        /*006c*/ 	.word	0x00000000
        /*0070*/ 	.short	0x0013
        /*0072*/ 	.short	0x0060
        /*0074*/ 	.byte	0x00, 0xf0, 0x11, 0x00


	//----- nvinfo : EIATTR_KPARAM_INFO
	.align		4
.L_22:
        /*0078*/ 	.byte	0x04, 0x17
        /*007a*/ 	.short	(.L_24 - .L_23)
.L_23:
        /*007c*/ 	.word	0x00000000
        /*0080*/ 	.short	0x0012
        /*0082*/ 	.short	0x005c
        /*0084*/ 	.byte	0x00, 0xf0, 0x11, 0x00


	//----- nvinfo : EIATTR_KPARAM_INFO
	.align		4
.L_24:
        /*0088*/ 	.byte	0x04, 0x17
        /*008a*/ 	.short	(.L_26 - .L_25)
.L_25:
        /*008c*/ 	.word	0x00000000
        /*0090*/ 	.short	0x0011
        /*0092*/ 	.short	0x0058
        /*0094*/ 	.byte	0x00, 0xf0, 0x11, 0x00


	//----- nvinfo : EIATTR_KPARAM_INFO
	.align		4
.L_26:
        /*0098*/ 	.byte	0x04, 0x17
        /*009a*/ 	.short	(.L_28 - .L_27)
.L_27:
        /*009c*/ 	.word	0x00000000
        /*00a0*/ 	.short	0x0010
        /*00a2*/ 	.short	0x0054
        /*00a4*/ 	.byte	0x00, 0xf0, 0x11, 0x00


	//----- nvinfo : EIATTR_KPARAM_INFO
	.align		4
.L_28:
        /*00a8*/ 	.byte	0x04, 0x17
        /*00aa*/ 	.short	(.L_30 - .L_29)
.L_29:
        /*00ac*/ 	.word	0x00000000
        /*00b0*/ 	.short	0x000f
        /*00b2*/ 	.short	0x0050
        /*00b4*/ 	.byte	0x00, 0xf0, 0x11, 0x00


	//----- nvinfo : EIATTR_KPARAM_INFO
	.align		4
.L_30:
        /*00b8*/ 	.byte	0x04, 0x17
        /*00ba*/ 	.short	(.L_32 - .L_31)
.L_31:
        /*00bc*/ 	.word	0x00000000
        /*00c0*/ 	.short	0x000e
        /*00c2*/ 	.short	0x004c
        /*00c4*/ 	.byte	0x00, 0xf0, 0x11, 0x00


	//----- nvinfo : EIATTR_KPARAM_INFO
	.align		4
.L_32:
        /*00c8*/ 	.byte	0x04, 0x17
        /*00ca*/ 	.short	(.L_34 - .L_33)
.L_33:
        /*00cc*/ 	.word	0x00000000
        /*00d0*/ 	.short	0x000d
        /*00d2*/ 	.short	0x0048
        /*00d4*/ 	.byte	0x00, 0xf0, 0x11, 0x00


	//----- nvinfo : EIATTR_KPARAM_INFO
	.align		4
.L_34:
        /*00d8*/ 	.byte	0x04, 0x17
        /*00da*/ 	.short	(.L_36 - .L_35)
.L_35:
        /*00dc*/ 	.word	0x00000000
        /*00e0*/ 	.short	0x000c
        /*00e2*/ 	.short	0x0044
        /*00e4*/ 	.byte	0x00, 0xf0, 0x11, 0x00


	//----- nvinfo : EIATTR_KPARAM_INFO
	.align		4
.L_36:
        /*00e8*/ 	.byte	0x04, 0x17
        /*00ea*/ 	.short	(.L_38 - .L_37)
.L_37:
        /*00ec*/ 	.word	0x00000000
        /*00f0*/ 	.short	0x000b
        /*00f2*/ 	.short	0x0040
        /*00f4*/ 	.byte	0x00, 0xf0, 0x11, 0x00


	//----- nvinfo : EIATTR_KPARAM_INFO
	.align		4
.L_38:
        /*00f8*/ 	.byte	0x04, 0x17
        /*00fa*/ 	.short	(.L_40 - .L_39)
.L_39:
        /*00fc*/ 	.word	0x00000000
        /*0100*/ 	.short	0x000a
        /*0102*/ 	.short	0x003c
        /*0104*/ 	.byte	0x00, 0xf0, 0x11, 0x00


	//----- nvinfo : EIATTR_KPARAM_INFO
	.align		4
.L_40:
        /*0108*/ 	.byte	0x04, 0x17
        /*010a*/ 	.short	(.L_42 - .L_41)
.L_41:
        /*010c*/ 	.word	0x00000000
        /*0110*/ 	.short	0x0009
        /*0112*/ 	.short	0x0038
        /*0114*/ 	.byte	0x00, 0xf0, 0x11, 0x00


	//----- nvinfo : EIATTR_KPARAM_INFO
	.align		4
.L_42:
        /*0118*/ 	.byte	0x04, 0x17
        /*011a*/ 	.short	(.L_44 - .L_43)
.L_43:
        /*011c*/ 	.word	0x00000000
        /*0120*/ 	.short	0x0008
        /*0122*/ 	.short	0x0034
        /*0124*/ 	.byte	0x00, 0xf0, 0x11, 0x00


	//----- nvinfo : EIATTR_KPARAM_INFO
	.align		4
.L_44:
        /*0128*/ 	.byte	0x04, 0x17
        /*012a*/ 	.short	(.L_46 - .L_45)
.L_45:
        /*012c*/ 	.word	0x00000000
        /*0130*/ 	.short	0x0007
        /*0132*/ 	.short	0x0030
        /*0134*/ 	.byte	0x00, 0xf0, 0x11, 0x00


	//----- nvinfo : EIATTR_KPARAM_INFO
	.align		4
.L_46:
        /*0138*/ 	.byte	0x04, 0x17
        /*013a*/ 	.short	(.L_48 - .L_47)
.L_47:
        /*013c*/ 	.word	0x00000000
        /*0140*/ 	.short	0x0006
        /*0142*/ 	.short	0x002c
        /*0144*/ 	.byte	0x00, 0xf0, 0x11, 0x00


	//----- nvinfo : EIATTR_KPARAM_INFO
	.align		4
.L_48:
        /*0148*/ 	.byte	0x04, 0x17
        /*014a*/ 	.short	(.L_50 - .L_49)
.L_49:
        /*014c*/ 	.word	0x00000000
        /*0150*/ 	.short	0x0005
        /*0152*/ 	.short	0x0028
        /*0154*/ 	.byte	0x00, 0xf0, 0x11, 0x00


	//----- nvinfo : EIATTR_KPARAM_INFO
	.align		4
.L_50:
        /*0158*/ 	.byte	0x04, 0x17
        /*015a*/ 	.short	(.L_52 - .L_51)
.L_51:
        /*015c*/ 	.word	0x00000000
        /*0160*/ 	.short	0x0004
        /*0162*/ 	.short	0x0020
        /*0164*/ 	.byte	0x00, 0xf4, 0x21, 0x00


	//----- nvinfo : EIATTR_KPARAM_INFO
	.align		4
.L_52:
        /*0168*/ 	.byte	0x04, 0x17
        /*016a*/ 	.short	(.L_54 - .L_53)
.L_53:
        /*016c*/ 	.word	0x00000000
        /*0170*/ 	.short	0x0003
        /*0172*/ 	.short	0x0018
        /*0174*/ 	.byte	0x00, 0xf4, 0x21, 0x00


	//----- nvinfo : EIATTR_KPARAM_INFO
	.align		4
.L_54:
        /*0178*/ 	.byte	0x04, 0x17
        /*017a*/ 	.short	(.L_56 - .L_55)
.L_55:
        /*017c*/ 	.word	0x00000000
        /*0180*/ 	.short	0x0002
        /*0182*/ 	.short	0x0010
        /*0184*/ 	.byte	0x00, 0xf4, 0x21, 0x00


	//----- nvinfo : EIATTR_KPARAM_INFO
	.align		4
.L_56:
        /*0188*/ 	.byte	0x04, 0x17
        /*018a*/ 	.short	(.L_58 - .L_57)
.L_57:
        /*018c*/ 	.word	0x00000000
        /*0190*/ 	.short	0x0001
        /*0192*/ 	.short	0x0008
        /*0194*/ 	.byte	0x00, 0xf4, 0x21, 0x00


	//----- nvinfo : EIATTR_KPARAM_INFO
	.align		4
.L_58:
        /*0198*/ 	.byte	0x04, 0x17
        /*019a*/ 	.short	(.L_60 - .L_59)
.L_59:
        /*019c*/ 	.word	0x00000000
        /*01a0*/ 	.short	0x0000
        /*01a2*/ 	.short	0x0000
        /*01a4*/ 	.byte	0x00, 0xf4, 0x21, 0x00


	//----- nvinfo : EIATTR_SPARSE_MMA_MASK
	.align		4
.L_60:
        /*01a8*/ 	.byte	0x03, 0x50
        /*01aa*/ 	.short	0x0000


	//----- nvinfo : EIATTR_MAXREG_COUNT
	.align		4
        /*01ac*/ 	.byte	0x03, 0x1b
        /*01ae*/ 	.short	0x00ff


	//----- nvinfo : EIATTR_NUM_BARRIERS
	.align		4
        /*01b0*/ 	.byte	0x02, 0x4c
        /*01b2*/ 	.byte	0x01
	.zero		1


	//----- nvinfo : EIATTR_ANNOTATIONS
	.align		4
        /*01b4*/ 	.byte	0x04, 0x55
        /*01b6*/ 	.short	(.L_62 - .L_61)


	//   ....[0]....
.L_61:
        /*01b8*/ 	.word	0x00000001
        /*01bc*/ 	.byte	0x80, 0x10, 0x00, 0x00, 0x01, 0x00, 0x00, 0x00, 0xc0, 0x10, 0x00, 0x00, 0x01, 0x00, 0x00, 0x00
        /* <DEDUP_REMOVED lines=88> */
        /*074c*/ 	.byte	0x40, 0x56, 0x00, 0x00, 0x01, 0x00, 0x00, 0x00, 0x80, 0x56, 0x00, 0x00


	//----- nvinfo : EIATTR_MERCURY_ISA_VERSION
	.align		4
.L_62:
        /*0758*/ 	.byte	0x03, 0x5f
        /*075a*/ 	.short	0x0101


	//----- nvinfo : EIATTR_COOP_GROUP_MASK_REGIDS
	.align		4
        /*075c*/ 	.byte	0x04, 0x29
        /*075e*/ 	.short	(.L_64 - .L_63)


	//   ....[0]....
.L_63:
        /*0760*/ 	.word	0xffffffff


	//   ....[1]....
        /*0764*/ 	.word	0xffffffff


	//   ....[2]....
        /*0768*/ 	.word	0xffffffff


	//   ....[3]....
        /*076c*/ 	.word	0xffffffff


	//   ....[4]....
        /*0770*/ 	.word	0xffffffff


	//   ....[5]....
        /*0774*/ 	.word	0xffffffff


	//   ....[6]....
        /*0778*/ 	.word	0xffffffff


	//   ....[7]....
        /*077c*/ 	.word	0xffffffff


	//----- nvinfo : EIATTR_COOP_GROUP_INSTR_OFFSETS
	.align		4
.L_64:
        /*0780*/ 	.byte	0x04, 0x28
        /*0782*/ 	.short	(.L_66 - .L_65)


	//   ....[0]....
.L_65:
        /*0784*/ 	.word	0x00005e50


	//   ....[1]....
        /*0788*/ 	.word	0x00005ec0


	//   ....[2]....
        /*078c*/ 	.word	0x00006690


	//   ....[3]....
        /*0790*/ 	.word	0x000066b0


	//   ....[4]....
        /*0794*/ 	.word	0x00007d40


	//   ....[5]....
        /*0798*/ 	.word	0x00007d60


	//   ....[6]....
        /*079c*/ 	.word	0x00007d90


	//   ....[7]....
        /*07a0*/ 	.word	0x00007dc0


	//----- nvinfo : EIATTR_EXIT_INSTR_OFFSETS
	.align		4
.L_66:
        /*07a4*/ 	.byte	0x04, 0x1c
        /*07a6*/ 	.short	(.L_68 - .L_67)


	//   ....[0]....
.L_67:
        /*07a8*/ 	.word	0x00009930


	//   ....[1]....
        /*07ac*/ 	.word	0x00009960


	//----- nvinfo : EIATTR_REQNTID
	.align		4
.L_68:
        /*07b0*/ 	.byte	0x04, 0x10
        /*07b2*/ 	.short	(.L_70 - .L_69)
.L_69:
        /*07b4*/ 	.word	0x00000080
        /*07b8*/ 	.word	0x00000001
        /*07bc*/ 	.word	0x00000001


	//----- nvinfo : EIATTR_CBANK_PARAM_SIZE
	.align		4
.L_70:
        /*07c0*/ 	.byte	0x03, 0x19
        /*07c2*/ 	.short	0x0088


	//----- nvinfo : EIATTR_PARAM_CBANK
	.align		4
        /*07c4*/ 	.byte	0x04, 0x0a
        /*07c6*/ 	.short	(.L_72 - .L_71)
	.align		4
.L_71:
        /*07c8*/ 	.word	index@(.nv.constant0.attn_fwd)
        /*07cc*/ 	.short	0x0210
        /*07ce*/ 	.short	0x0088


	//----- nvinfo : EIATTR_SW_WAR
	.align		4
.L_72:
        /*07d0*/ 	.byte	0x04, 0x36
        /*07d2*/ 	.short	(.L_74 - .L_73)
.L_73:
        /*07d4*/ 	.word	0x00000008
.L_74:


//--------------------- .nv.callgraph             --------------------------
	.section	.nv.callgraph,"",@"SHT_CUDA_CALLGRAPH"
	.align	4
	.sectionentsize	8
	.align		4
        /*0000*/ 	.word	0x00000000
	.align		4
        /*0004*/ 	.word	0xffffffff
	.align		4
        /*0008*/ 	.word	0x00000000
	.align		4
        /*000c*/ 	.word	0xfffffffe
	.align		4
        /*0010*/ 	.word	0x00000000
	.align		4
        /*0014*/ 	.word	0xfffffffd
	.align		4
        /*0018*/ 	.word	0x00000000
	.align		4
        /*001c*/ 	.word	0xfffffffc


//--------------------- .nv.constant4             --------------------------
	.section	.nv.constant4,"a",@progbits
	.align	8
	.align		8
.nv.constant4:
        /*0000*/ 	.dword	_$_str


//--------------------- .text.attn_fwd            --------------------------
	.section	.text.attn_fwd,"ax",@progbits
	.align	128
        .global         attn_fwd
        .type           attn_fwd,@function
        .size           attn_fwd,(.L_x_3 - attn_fwd)
        .other          attn_fwd,@"STO_CUDA_ENTRY STV_DEFAULT"
attn_fwd:
.text.attn_fwd:
[----:B------:R-:W0:Y:S01]  /*0000*/  LDC R1, c[0x0][0x28] ;  /* 0x00000a00ff017b82 */ /* 0x000e220000000800 */
[----:B------:R-:W1:Y:S07]  /*0010*/  S2R R2, SR_CTAID.X ;  /* 0x0000000000027919 */ /* 0x000e6e0000002500 */
[----:B------:R-:W2:Y:S01]  /*0020*/  S2UR UR7, SR_CTAID.Y ;  /* 0x00000000000779c3 */ /* 0x000ea20000002600 */
[----:B------:R-:W-:Y:S01]  /*0030*/  ULDC.64 UR4, c[0x0][0x240] ;  /* 0x0000900000047ab9 */ /* 0x000fe20000000a00 */
[----:B------:R-:W-:Y:S01]  /*0040*/  ULDC.64 UR14, c[0x0][0x208] ;  /* 0x00008200000e7ab9 */ /* 0x000fe20000000a00 */
[----:B------:R-:W3:Y:S01]  /*0050*/  S2R R47, SR_TID.X ;  /* 0x00000000002f7919 */ /* 0x000ee20000002100 */
[----:B0-----:R-:W-:-:S04]  /*0060*/  VIADD R1, R1, 0xfffffd30 ;  /* 0xfffffd3001017836 */ /* 0x001fc80000000000 */
[----:B------:R-:W0:Y:S08]  /*0070*/  LDC R53, c[0x0][0x248] ;  /* 0x00009200ff357b82 */ /* 0x000e300000000800 */
[----:B------:R-:W4:Y:S01]  /*0080*/  LDC.64 R50, c[0x0][0x210] ;  /* 0x00008400ff327b82 */ /* 0x000f220000000a00 */
[----:B--2---:R-:W-:-:S04]  /*0090*/  UIMAD UR4, UR7, UR4, URZ ;  /* 0x00000004070472a4 */ /* 0x004fc8000f8e023f */
[----:B------:R-:W-:Y:S01]  /*00a0*/  USHF.L.U32 UR6, UR4, 0x1, URZ ;  /* 0x0000000104067899 */ /* 0x000fe2000800063f */
[----:B-1----:R-:W-:Y:S01]  /*00b0*/  IMAD.SHL.U32 R2, R2, 0x40, RZ ;  /* 0x0000004002027824 */ /* 0x002fe200078e00ff */
[----:B---3--:R-:W-:-:S04]  /*00c0*/  SHF.R.U32.HI R18, RZ, 0x6, R47 ;  /* 0x00000006ff127819 */ /* 0x008fc8000001162f */
[----:B------:R-:W-:Y:S02]  /*00d0*/  LOP3.LUT R0, R2, 0x3f, R47, 0xf8, !PT ;  /* 0x0000003f02007812 */ /* 0x000fe400078ef82f */
[----:B------:R-:W-:-:S03]  /*00e0*/  SGXT.U32 R18, R18, 0x1 ;  /* 0x000000011212781a */ /* 0x000fc60000000000 */
[----:B------:R-:W-:Y:S01]  /*00f0*/  IMAD R0, R0, UR5, RZ ;  /* 0x0000000500007c24 */ /* 0x000fe2000f8e02ff */
[----:B------:R-:W-:Y:S01]  /*0100*/  UIMAD.WIDE UR4, UR4, 0x2, URZ ;  /* 0x00000002040478a5 */ /* 0x000fe2000f8e023f */
[----:B0-----:R-:W-:Y:S02]  /*0110*/  IMAD R5, R18, R53, RZ ;  /* 0x0000003512057224 */ /* 0x001fe400078e02ff */
[C---:B------:R-:W-:Y:S02]  /*0120*/  IMAD.SHL.U32 R3, R0.reuse, 0x2, RZ ;  /* 0x0000000200037824 */ /* 0x040fe400078e00ff */
[----:B------:R-:W-:-:S03]  /*0130*/  IMAD.HI R0, R0, 0x2, RZ ;  /* 0x0000000200007827 */ /* 0x000fc600078e02ff */
[----:B----4-:R-:W-:Y:S01]  /*0140*/  IADD3 R49, P0, P1, R3, UR6, R50 ;  /* 0x0000000603317c10 */ /* 0x010fe2000f91e032 */
[----:B------:R-:W-:-:S03]  /*0150*/  IMAD R3, R53, 0x2, R5 ;  /* 0x0000000235037824 */ /* 0x000fc600078e0205 */
[----:B------:R-:W-:Y:S01]  /*0160*/  IADD3.X R51, R0, UR5, R51, P0, P1 ;  /* 0x0000000500337c10 */ /* 0x000fe200087e2433 */
[----:B------:R-:W-:Y:S01]  /*0170*/  IMAD R0, R53, 0x2, R3 ;  /* 0x0000000235007824 */ /* 0x000fe200078e0203 */
[-C--:B------:R-:W-:Y:S02]  /*0180*/  LEA R4, P0, R5, R49.reuse, 0x1 ;  /* 0x0000003105047211 */ /* 0x080fe400078008ff */
[----:B------:R-:W-:Y:S01]  /*0190*/  LEA R6, P1, R3, R49, 0x1 ;  /* 0x0000003103067211 */ /* 0x000fe200078208ff */
[----:B------:R-:W-:Y:S01]  /*01a0*/  IMAD R11, R53, 0x2, R0 ;  /* 0x00000002350b7824 */ /* 0x000fe200078e0200 */
[----:B------:R-:W-:Y:S02]  /*01b0*/  LEA.HI.X.SX32 R5, R5, R51, 0x1, P0 ;  /* 0x0000003305057211 */ /* 0x000fe400000f0eff */
[C---:B------:R-:W-:Y:S02]  /*01c0*/  LEA R8, P0, R0.reuse, R49, 0x1 ;  /* 0x0000003100087211 */ /* 0x040fe400078008ff */
[-C--:B------:R-:W-:Y:S01]  /*01d0*/  LEA.HI.X.SX32 R7, R3, R51.reuse, 0x1, P1 ;  /* 0x0000003303077211 */ /* 0x080fe200008f0eff */
[----:B------:R0:W2:Y:S01]  /*01e0*/  LDG.E.U16 R21, desc[UR14][R4.64] ;  /* 0x0000000e04157981 */ /* 0x0000a2000c1e1500 */
[----:B------:R-:W-:Y:S01]  /*01f0*/  LEA.HI.X.SX32 R9, R0, R51, 0x1, P0 ;  /* 0x0000003300097211 */ /* 0x000fe200000f0eff */
[----:B------:R-:W-:Y:S01]  /*0200*/  IMAD R0, R53, 0x2, R11 ;  /* 0x0000000235007824 */ /* 0x000fe200078e020b */
[-C--:B------:R-:W-:Y:S01]  /*0210*/  LEA R10, P0, R11, R49.reuse, 0x1 ;  /* 0x000000310b0a7211 */ /* 0x080fe200078008ff */
[----:B------:R1:W3:Y:S02]  /*0220*/  LDG.E.U16 R22, desc[UR14][R6.64] ;  /* 0x0000000e06167981 */ /* 0x0002e4000c1e1500 */
[----:B------:R-:W-:Y:S01]  /*0230*/  IMAD R3, R53, 0x2, R0 ;  /* 0x0000000235037824 */ /* 0x000fe200078e0200 */
[----:B------:R-:W-:Y:S01]  /*0240*/  LEA R12, P1, R0, R49, 0x1 ;  /* 0x00000031000c7211 */ /* 0x000fe200078208ff */
[----:B------:R4:W5:Y:S01]  /*0250*/  LDG.E.U16 R23, desc[UR14][R8.64] ;  /* 0x0000000e08177981 */ /* 0x000962000c1e1500 */
[----:B------:R-:W-:-:S02]  /*0260*/  LEA.HI.X.SX32 R11, R11, R51, 0x1, P0 ;  /* 0x000000330b0b7211 */ /* 0x000fc400000f0eff */
[----:B------:R-:W-:Y:S01]  /*0270*/  LEA.HI.X.SX32 R13, R0, R51, 0x1, P1 ;  /* 0x00000033000d7211 */ /* 0x000fe200008f0eff */
[----:B------:R-:W-:Y:S01]  /*0280*/  IMAD R0, R53, 0x2, R3 ;  /* 0x0000000235007824 */ /* 0x000fe200078e0203 */
[C---:B------:R-:W-:Y:S01]  /*0290*/  LEA R14, P0, R3.reuse, R49, 0x1 ;  /* 0x00000031030e7211 */ /* 0x040fe200078008ff */
[----:B------:R4:W5:Y:S03]  /*02a0*/  LDG.E.U16 R24, desc[UR14][R10.64] ;  /* 0x0000000e0a187981 */ /* 0x000966000c1e1500 */
[----:B------:R-:W-:Y:S01]  /*02b0*/  LEA.HI.X.SX32 R15, R3, R51, 0x1, P0 ;  /* 0x00000033030f7211 */ /* 0x000fe200000f0eff */
[C---:B------:R-:W-:Y:S01]  /*02c0*/  IMAD R3, R53.reuse, 0x2, R0 ;  /* 0x0000000235037824 */ /* 0x040fe200078e0200 */
[C---:B0-----:R-:W-:Y:S01]  /*02d0*/  LEA R4, P0, R0.reuse, R49, 0x1 ;  /* 0x0000003100047211 */ /* 0x041fe200078008ff */
[----:B------:R0:W3:Y:S03]  /*02e0*/  LDG.E.U16 R25, desc[UR14][R12.64] ;  /* 0x0000000e0c197981 */ /* 0x0000e6000c1e1500 */
[----:B------:R-:W-:Y:S01]  /*02f0*/  LEA.HI.X.SX32 R5, R0, R51, 0x1, P0 ;  /* 0x0000003300057211 */ /* 0x000fe200000f0eff */
[----:B------:R-:W-:Y:S01]  /*0300*/  IMAD R0, R53, 0x2, R3 ;  /* 0x0000000235007824 */ /* 0x000fe200078e0203 */
[-C--:B-1----:R-:W-:Y:S01]  /*0310*/  LEA R6, P0, R3, R49.reuse, 0x1 ;  /* 0x0000003103067211 */ /* 0x082fe200078008ff */
[----:B------:R-:W5:Y:S02]  /*0320*/  LDG.E.U16 R26, desc[UR14][R14.64] ;  /* 0x0000000e0e1a7981 */ /* 0x000f64000c1e1500 */
[----:B------:R-:W-:Y:S01]  /*0330*/  IMAD R16, R53, 0x2, R0 ;  /* 0x0000000235107824 */ /* 0x000fe200078e0200 */
[----:B----4-:R-:W-:Y:S01]  /*0340*/  LEA R8, P1, R0, R49, 0x1 ;  /* 0x0000003100087211 */ /* 0x010fe200078208ff */
[----:B------:R1:W4:Y:S01]  /*0350*/  LDG.E.U16 R27, desc[UR14][R4.64] ;  /* 0x0000000e041b7981 */ /* 0x000322000c1e1500 */
[----:B------:R-:W-:-:S02]  /*0360*/  LEA.HI.X.SX32 R7, R3, R51, 0x1, P0 ;  /* 0x0000003303077211 */ /* 0x000fc400000f0eff */
[----:B------:R-:W-:Y:S01]  /*0370*/  LEA.HI.X.SX32 R9, R0, R51, 0x1, P1 ;  /* 0x0000003300097211 */ /* 0x000fe200008f0eff */
[C---:B------:R-:W-:Y:S01]  /*0380*/  IMAD R0, R53.reuse, 0x2, R16 ;  /* 0x0000000235007824 */ /* 0x040fe200078e0210 */
[C---:B------:R-:W-:Y:S01]  /*0390*/  LEA R10, P0, R16.reuse, R49, 0x1 ;  /* 0x00000031100a7211 */ /* 0x040fe200078008ff */
[----:B------:R1:W4:Y:S03]  /*03a0*/  LDG.E.U16 R28, desc[UR14][R6.64] ;  /* 0x0000000e061c7981 */ /* 0x000326000c1e1500 */
[----:B------:R-:W-:Y:S01]  /*03b0*/  LEA.HI.X.SX32 R11, R16, R51, 0x1, P0 ;  /* 0x00000033100b7211 */ /* 0x000fe200000f0eff */
[C---:B------:R-:W-:Y:S01]  /*03c0*/  IMAD R3, R53.reuse, 0x2, R0 ;  /* 0x0000000235037824 */ /* 0x040fe200078e0200 */
[C---:B0-----:R-:W-:Y:S01]  /*03d0*/  LEA R12, P0, R0.reuse, R49, 0x1 ;  /* 0x00000031000c7211 */ /* 0x041fe200078008ff */
[----:B------:R0:W5:Y:S03]  /*03e0*/  LDG.E.U16 R29, desc[UR14][R8.64] ;  /* 0x0000000e081d7981 */ /* 0x000166000c1e1500 */
[----:B------:R-:W-:Y:S01]  /*03f0*/  LEA.HI.X.SX32 R13, R0, R51, 0x1, P0 ;  /* 0x00000033000d7211 */ /* 0x000fe200000f0eff */
[----:B------:R-:W-:Y:S01]  /*0400*/  IMAD R0, R53, 0x2, R3 ;  /* 0x0000000235007824 */ /* 0x000fe200078e0203 */
[-C--:B-1----:R-:W-:Y:S01]  /*0410*/  LEA R4, P0, R3, R49.reuse, 0x1 ;  /* 0x0000003103047211 */ /* 0x082fe200078008ff */
[----:B------:R1:W4:Y:S02]  /*0420*/  LDG.E.U16 R30, desc[UR14][R10.64] ;  /* 0x0000000e0a1e7981 */ /* 0x000324000c1e1500 */
[----:B------:R-:W-:Y:S01]  /*0430*/  IMAD R16, R53, 0x2, R0 ;  /* 0x0000000235107824 */ /* 0x000fe200078e0200 */
[----:B------:R-:W-:Y:S01]  /*0440*/  LEA R14, P1, R0, R49, 0x1 ;  /* 0x00000031000e7211 */ /* 0x000fe200078208ff */
[----:B------:R-:W4:Y:S01]  /*0450*/  LDG.E.U16 R31, desc[UR14][R12.64] ;  /* 0x0000000e0c1f7981 */ /* 0x000f22000c1e1500 */
[----:B------:R-:W-:-:S02]  /*0460*/  LEA.HI.X.SX32 R5, R3, R51, 0x1, P0 ;  /* 0x0000003303057211 */ /* 0x000fc400000f0eff */
[----:B------:R-:W-:Y:S01]  /*0470*/  LEA.HI.X.SX32 R15, R0, R51, 0x1, P1 ;  /* 0x00000033000f7211 */ /* 0x000fe200008f0eff */
[C---:B------:R-:W-:Y:S01]  /*0480*/  IMAD R0, R53.reuse, 0x2, R16 ;  /* 0x0000000235007824 */ /* 0x040fe200078e0210 */
[C---:B------:R-:W-:Y:S01]  /*0490*/  LEA R6, P0, R16.reuse, R49, 0x1 ;  /* 0x0000003110067211 */ /* 0x040fe200078008ff */
[----:B------:R1:W4:Y:S02]  /*04a0*/  LDG.E.U16 R32, desc[UR14][R4.64] ;  /* 0x0000000e04207981 */ /* 0x000324000c1e1500 */
[C---:B------:R-:W-:Y:S01]  /*04b0*/  IMAD R3, R53.reuse, 0x2, R0 ;  /* 0x0000000235037824 */ /* 0x040fe200078e0200 */
[----:B------:R-:W-:Y:S01]  /*04c0*/  LEA.HI.X.SX32 R7, R16, R51, 0x1, P0 ;  /* 0x0000003310077211 */ /* 0x000fe200000f0eff */
[----:B------:R1:W4:Y:S01]  /*04d0*/  LDG.E.U16 R33, desc[UR14][R14.64] ;  /* 0x0000000e0e217981 */ /* 0x000322000c1e1500 */
[C---:B0-----:R-:W-:Y:S01]  /*04e0*/  LEA R8, P0, R0.reuse, R49, 0x1 ;  /* 0x0000003100087211 */ /* 0x041fe200078008ff */
[C---:B------:R-:W-:Y:S02]  /*04f0*/  IMAD R16, R53.reuse, 0x2, R3 ;  /* 0x0000000235107824 */ /* 0x040fe400078e0203 */
[----:B------:R0:W4:Y:S01]  /*0500*/  LDG.E.U16 R34, desc[UR14][R6.64] ;  /* 0x0000000e06227981 */ /* 0x000122000c1e1500 */
[----:B------:R-:W-:Y:S01]  /*0510*/  LEA.HI.X.SX32 R9, R0, R51, 0x1, P0 ;  /* 0x0000003300097211 */ /* 0x000fe200000f0eff */
[----:B------:R-:W-:Y:S01]  /*0520*/  IMAD R0, R53, 0x2, R16 ;  /* 0x0000000235007824 */ /* 0x000fe200078e0210 */
[----:B-1----:R-:W-:-:S03]  /*0530*/  LEA R10, P0, R3, R49, 0x1 ;  /* 0x00000031030a7211 */ /* 0x002fc600078008ff */
[----:B------:R-:W-:Y:S01]  /*0540*/  IMAD R17, R53, 0x2, R0 ;  /* 0x0000000235117824 */ /* 0x000fe200078e0200 */
[----:B------:R-:W-:Y:S01]  /*0550*/  LEA.HI.X.SX32 R11, R3, R51, 0x1, P0 ;  /* 0x00000033030b7211 */ /* 0x000fe200000f0eff */
[----:B------:R1:W4:Y:S02]  /*0560*/  LDG.E.U16 R35, desc[UR14][R8.64] ;  /* 0x0000000e08237981 */ /* 0x000324000c1e1500 */
[C---:B------:R-:W-:Y:S01]  /*0570*/  IMAD R3, R53.reuse, 0x2, R17 ;  /* 0x0000000235037824 */ /* 0x040fe200078e0211 */
[-C--:B------:R-:W-:Y:S01]  /*0580*/  LEA R4, P0, R0, R49.reuse, 0x1 ;  /* 0x0000003100047211 */ /* 0x080fe200078008ff */
[----:B------:R-:W4:Y:S02]  /*0590*/  LDG.E.U16 R36, desc[UR14][R10.64] ;  /* 0x0000000e0a247981 */ /* 0x000f24000c1e1500 */
[C---:B------:R-:W-:Y:S01]  /*05a0*/  IMAD R15, R53.reuse, 0x2, R3 ;  /* 0x00000002350f7824 */ /* 0x040fe200078e0203 */
[----:B------:R-:W-:Y:S02]  /*05b0*/  LEA R12, P1, R16, R49, 0x1 ;  /* 0x00000031100c7211 */ /* 0x000fe400078208ff */
[-C--:B------:R-:W-:Y:S01]  /*05c0*/  LEA.HI.X.SX32 R5, R0, R51.reuse, 0x1, P0 ;  /* 0x0000003300057211 */ /* 0x080fe200000f0eff */
[----:B------:R-:W-:Y:S01]  /*05d0*/  IMAD R0, R53, 0x2, R15 ;  /* 0x0000000235007824 */ /* 0x000fe200078e020f */
[----:B------:R-:W-:-:S03]  /*05e0*/  LEA.HI.X.SX32 R13, R16, R51, 0x1, P1 ;  /* 0x00000033100d7211 */ /* 0x000fc600008f0eff */
[----:B------:R-:W-:Y:S01]  /*05f0*/  IMAD R16, R53, 0x2, R0 ;  /* 0x0000000235107824 */ /* 0x000fe200078e0200 */
[----:B0-----:R-:W-:Y:S01]  /*0600*/  LEA R6, P0, R17, R49, 0x1 ;  /* 0x0000003111067211 */ /* 0x001fe200078008ff */
[----:B------:R0:W4:Y:S02]  /*0610*/  LDG.E.U16 R37, desc[UR14][R12.64] ;  /* 0x0000000e0c257981 */ /* 0x000124000c1e1500 */
[----:B------:R-:W-:Y:S01]  /*0620*/  IMAD R19, R53, 0x2, R16 ;  /* 0x0000000235137824 */ /* 0x000fe200078e0210 */
[----:B------:R-:W-:Y:S01]  /*0630*/  LEA.HI.X.SX32 R7, R17, R51, 0x1, P0 ;  /* 0x0000003311077211 */ /* 0x000fe200000f0eff */
[----:B------:R0:W4:Y:S01]  /*0640*/  LDG.E.U16 R38, desc[UR14][R4.64] ;  /* 0x0000000e04267981 */ /* 0x000122000c1e1500 */
[CC--:B-1----:R-:W-:Y:S02]  /*0650*/  LEA R8, P0, R0.reuse, R49.reuse, 0x1 ;  /* 0x0000003100087211 */ /* 0x0c2fe400078008ff */
[----:B------:R-:W-:Y:S01]  /*0660*/  LEA R14, P1, R15, R49, 0x1 ;  /* 0x000000310f0e7211 */ /* 0x000fe200078208ff */
[----:B------:R1:W4:Y:S01]  /*0670*/  LDG.E.U16 R39, desc[UR14][R6.64] ;  /* 0x0000000e06277981 */ /* 0x000322000c1e1500 */
[----:B0-----:R-:W-:Y:S01]  /*0680*/  IMAD R13, R53, 0x2, R19 ;  /* 0x00000002350d7824 */ /* 0x001fe200078e0213 */
[----:B------:R-:W-:-:S03]  /*0690*/  LEA.HI.X.SX32 R9, R0, R51, 0x1, P0 ;  /* 0x0000003300097211 */ /* 0x000fc600000f0eff */
[C---:B------:R-:W-:Y:S01]  /*06a0*/  IMAD R0, R53.reuse, 0x2, R13 ;  /* 0x0000000235007824 */ /* 0x040fe200078e020d */
[----:B------:R-:W-:Y:S01]  /*06b0*/  LEA R10, P0, R16, R49, 0x1 ;  /* 0x00000031100a7211 */ /* 0x000fe200078008ff */
[----:B------:R-:W4:Y:S02]  /*06c0*/  LDG.E.U16 R41, desc[UR14][R8.64] ;  /* 0x0000000e08297981 */ /* 0x000f24000c1e1500 */
[----:B------:R-:W-:Y:S01]  /*06d0*/  IMAD R4, R53, 0x2, R0 ;  /* 0x0000000235047824 */ /* 0x000fe200078e0200 */
[----:B------:R-:W-:-:S03]  /*06e0*/  LEA.HI.X.SX32 R15, R15, R51, 0x1, P1 ;  /* 0x000000330f0f7211 */ /* 0x000fc600008f0eff */
[----:B------:R-:W-:Y:S01]  /*06f0*/  IMAD R20, R53, 0x2, R4 ;  /* 0x0000000235147824 */ /* 0x000fe200078e0204 */
[----:B------:R-:W-:Y:S01]  /*0700*/  LEA R12, P1, R13, R49, 0x1 ;  /* 0x000000310d0c7211 */ /* 0x000fe200078208ff */
[----:B------:R0:W4:Y:S01]  /*0710*/  LDG.E.U16 R40, desc[UR14][R14.64] ;  /* 0x0000000e0e287981 */ /* 0x000122000c1e1500 */
[----:B------:R-:W-:Y:S01]  /*0720*/  LEA.HI.X.SX32 R11, R16, R51, 0x1, P0 ;  /* 0x00000033100b7211 */ /* 0x000fe200000f0eff */
[----:B------:R-:W-:Y:S01]  /*0730*/  IMAD R5, R53, 0x2, R20 ;  /* 0x0000000235057824 */ /* 0x000fe200078e0214 */
[C---:B-1----:R-:W-:Y:S02]  /*0740*/  LEA R6, P0, R0.reuse, R49, 0x1 ;  /* 0x0000003100067211 */ /* 0x042fe400078008ff */
[-C--:B------:R-:W-:Y:S01]  /*0750*/  LEA.HI.X.SX32 R13, R13, R51.reuse, 0x1, P1 ;  /* 0x000000330d0d7211 */ /* 0x080fe200008f0eff */
[----:B------:R1:W4:Y:S01]  /*0760*/  LDG.E.U16 R42, desc[UR14][R10.64] ;  /* 0x0000000e0a2a7981 */ /* 0x000322000c1e1500 */
[----:B------:R-:W-:Y:S01]  /*0770*/  LEA.HI.X.SX32 R7, R0, R51, 0x1, P0 ;  /* 0x0000003300077211 */ /* 0x000fe200000f0eff */
[----:B------:R-:W-:Y:S01]  /*0780*/  IMAD R0, R53, 0x2, R5 ;  /* 0x0000000235007824 */ /* 0x000fe200078e0205 */
[-C--:B------:R-:W-:Y:S01]  /*0790*/  LEA R16, P1, R5, R49.reuse, 0x1 ;  /* 0x0000003105107211 */ /* 0x080fe200078208ff */
[----:B------:R1:W4:Y:S01]  /*07a0*/  LDG.E.U16 R43, desc[UR14][R12.64] ;  /* 0x0000000e0c2b7981 */ /* 0x000322000c1e1500 */
[----:B0-----:R-:W-:-:S02]  /*07b0*/  LEA R14, P0, R4, R49, 0x1 ;  /* 0x00000031040e7211 */ /* 0x001fc400078008ff */
[-C--:B------:R-:W-:Y:S01]  /*07c0*/  LEA.HI.X.SX32 R17, R5, R51.reuse, 0x1, P1 ;  /* 0x0000003305117211 */ /* 0x080fe200008f0eff */
[----:B------:R-:W-:Y:S01]  /*07d0*/  IMAD R5, R53, 0x2, R0 ;  /* 0x0000000235057824 */ /* 0x000fe200078e0200 */
[----:B------:R-:W-:Y:S01]  /*07e0*/  LEA.HI.X.SX32 R15, R4, R51, 0x1, P0 ;  /* 0x00000033040f7211 */ /* 0x000fe200000f0eff */
[----:B------:R0:W4:Y:S01]  /*07f0*/  LDG.E.U16 R44, desc[UR14][R6.64] ;  /* 0x0000000e062c7981 */ /* 0x000122000c1e1500 */
[CC--:B-1----:R-:W-:Y:S02]  /*0800*/  LEA R10, P0, R0.reuse, R49.reuse, 0x1 ;  /* 0x00000031000a7211 */ /* 0x0c2fe400078008ff */
[----:B------:R-:W-:Y:S01]  /*0810*/  LEA R12, P1, R5, R49, 0x1 ;  /* 0x00000031050c7211 */ /* 0x000fe200078208ff */
[----:B------:R1:W4:Y:S01]  /*0820*/  LDG.E.U16 R45, desc[UR14][R16.64] ;  /* 0x0000000e102d7981 */ /* 0x000322000c1e1500 */
[----:B------:R-:W-:Y:S02]  /*0830*/  LEA.HI.X.SX32 R11, R0, R51, 0x1, P0 ;  /* 0x00000033000b7211 */ /* 0x000fe400000f0eff */
[----:B------:R-:W-:Y:S01]  /*0840*/  LEA R4, P0, R3, R49, 0x1 ;  /* 0x0000003103047211 */ /* 0x000fe200078008ff */
[----:B------:R-:W-:Y:S01]  /*0850*/  IMAD R0, R53, 0x2, R5 ;  /* 0x0000000235007824 */ /* 0x000fe200078e0205 */
[-C--:B------:R-:W-:Y:S01]  /*0860*/  LEA.HI.X.SX32 R13, R5, R51.reuse, 0x1, P1 ;  /* 0x00000033050d7211 */ /* 0x080fe200008f0eff */
[----:B------:R-:W4:Y:S01]  /*0870*/  LDG.E.U16 R14, desc[UR14][R14.64] ;  /* 0x0000000e0e0e7981 */ /* 0x000f22000c1e1500 */
[----:B------:R-:W-:-:S02]  /*0880*/  LEA.HI.X.SX32 R5, R3, R51, 0x1, P0 ;  /* 0x0000003303057211 */ /* 0x000fc400000f0eff */
[CC--:B0-----:R-:W-:Y:S01]  /*0890*/  LEA R6, P0, R19.reuse, R49.reuse, 0x1 ;  /* 0x0000003113067211 */ /* 0x0c1fe200078008ff */
[----:B------:R-:W4:Y:S01]  /*08a0*/  LDG.E.U16 R11, desc[UR14][R10.64] ;  /* 0x0000000e0a0b7981 */ /* 0x000f22000c1e1500 */
[----:B------:R-:W-:Y:S02]  /*08b0*/  LEA R8, P1, R20, R49, 0x1 ;  /* 0x0000003114087211 */ /* 0x000fe400078208ff */
[----:B------:R-:W-:Y:S01]  /*08c0*/  LEA.HI.X.SX32 R7, R19, R51, 0x1, P0 ;  /* 0x0000003313077211 */ /* 0x000fe200000f0eff */
[----:B------:R0:W4:Y:S01]  /*08d0*/  LDG.E.U16 R12, desc[UR14][R12.64] ;  /* 0x0000000e0c0c7981 */ /* 0x000122000c1e1500 */
[----:B-1----:R-:W-:Y:S02]  /*08e0*/  LEA R16, P0, R0, R49, 0x1 ;  /* 0x0000003100107211 */ /* 0x002fe400078008ff */
[-C--:B------:R-:W-:Y:S01]  /*08f0*/  LEA.HI.X.SX32 R9, R20, R51.reuse, 0x1, P1 ;  /* 0x0000003314097211 */ /* 0x080fe200008f0eff */
[----:B------:R-:W4:Y:S01]  /*0900*/  LDG.E.U16 R5, desc[UR14][R4.64] ;  /* 0x0000000e04057981 */ /* 0x000f22000c1e1500 */
[----:B------:R-:W-:-:S03]  /*0910*/  LEA.HI.X.SX32 R17, R0, R51, 0x1, P0 ;  /* 0x0000003300117211 */ /* 0x000fc600000f0eff */
[----:B------:R-:W4:Y:S04]  /*0920*/  LDG.E.U16 R7, desc[UR14][R6.64] ;  /* 0x0000000e06077981 */ /* 0x000f28000c1e1500 */
[----:B------:R1:W4:Y:S04]  /*0930*/  LDG.E.U16 R10, desc[UR14][R8.64] ;  /* 0x0000000e080a7981 */ /* 0x000328000c1e1500 */
[----:B------:R-:W4:Y:S01]  /*0940*/  LDG.E.U16 R16, desc[UR14][R16.64] ;  /* 0x0000000e10107981 */ /* 0x000f22000c1e1500 */
[----:B------:R-:W1:Y:S01]  /*0950*/  S2UR UR4, SR_CgaCtaId ;  /* 0x00000000000479c3 */ /* 0x000e620000008800 */
[----:B------:R-:W-:-:S02]  /*0960*/  LOP3.LUT R3, R47, 0x3f, RZ, 0xc0, !PT ;  /* 0x0000003f2f037812 */ /* 0x000fc400078ec0ff */
[----:B------:R-:W-:Y:S01]  /*0970*/  SHF.R.S32.HI R0, RZ, 0x6, R47 ;  /* 0x00000006ff007819 */ /* 0x000fe2000001142f */
[----:B------:R-:W-:Y:S02]  /*0980*/  VIADD R120, R2, 0x40 ;  /* 0x0000004002787836 */ /* 0x000fe40000000000 */
[----:B0-----:R-:W-:Y:S01]  /*0990*/  IMAD.SHL.U32 R13, R3, 0x2, RZ ;  /* 0x00000002030d7824 */ /* 0x001fe200078e00ff */
[----:B------:R-:W-:Y:S01]  /*09a0*/  SGXT R0, R0, 0x1 ;  /* 0x000000010000781a */ /* 0x000fe20000000200 */
[----:B------:R-:W-:Y:S01]  /*09b0*/  UMOV UR12, 0x400 ;  /* 0x00000400000c7882 */ /* 0x000fe20000000000 */
[----:B------:R-:W-:Y:S02]  /*09c0*/  ISETP.GE.AND P0, PT, R120, 0x1, PT ;  /* 0x000000017800780c */ /* 0x000fe40003f06270 */
[----:B------:R-:W-:-:S04]  /*09d0*/  LOP3.LUT R0, R13, 0x90, R0, 0x78, !PT ;  /* 0x000000900d007812 */ /* 0x000fc800078e7800 */
[C---:B-1----:R-:W-:Y:S02]  /*09e0*/  LOP3.LUT R9, R0.reuse, 0x20, RZ, 0x3c, !PT ;  /* 0x0000002000097812 */ /* 0x042fe400078e3cff */
[C---:B------:R-:W-:Y:S01]  /*09f0*/  LOP3.LUT R4, R0.reuse, 0x40, RZ, 0x3c, !PT ;  /* 0x0000004000047812 */ /* 0x040fe200078e3cff */
[----:B------:R-:W-:Y:S01]  /*0a00*/  ULEA UR12, UR4, UR12, 0x18 ;  /* 0x0000000c040c7291 */ /* 0x000fe2000f8ec03f */
[----:B------:R-:W-:Y:S01]  /*0a10*/  LOP3.LUT R13, R0, 0x60, RZ, 0x3c, !PT ;  /* 0x00000060000d7812 */ /* 0x000fe200078e3cff */
[----:B------:R-:W-:Y:S01]  /*0a20*/  IMAD.MOV.U32 R6, RZ, RZ, 0x3f800000 ;  /* 0x3f800000ff067424 */ /* 0x000fe200078e00ff */
[----:B------:R-:W-:Y:S01]  /*0a30*/  CS2R R88, SRZ ;  /* 0x0000000000587805 */ /* 0x000fe2000001ff00 */
[----:B------:R-:W-:Y:S01]  /*0a40*/  IMAD.MOV.U32 R8, RZ, RZ, -0x800000 ;  /* 0xff800000ff087424 */ /* 0x000fe200078e00ff */
[----:B------:R-:W-:Y:S02]  /*0a50*/  CS2R R90, SRZ ;  /* 0x00000000005a7805 */ /* 0x000fe4000001ff00 */
[----:B------:R-:W-:-:S02]  /*0a60*/  CS2R R92, SRZ ;  /* 0x00000000005c7805 */ /* 0x000fc4000001ff00 */
[----:B------:R-:W-:Y:S02]  /*0a70*/  CS2R R94, SRZ ;  /* 0x00000000005e7805 */ /* 0x000fe4000001ff00 */
[----:B------:R-:W-:Y:S02]  /*0a80*/  CS2R R96, SRZ ;  /* 0x0000000000607805 */ /* 0x000fe4000001ff00 */
[----:B------:R-:W-:Y:S02]  /*0a90*/  CS2R R98, SRZ ;  /* 0x0000000000627805 */ /* 0x000fe4000001ff00 */
[----:B------:R-:W-:Y:S02]  /*0aa0*/  CS2R R100, SRZ ;  /* 0x0000000000647805 */ /* 0x000fe4000001ff00 */
        /* <DEDUP_REMOVED lines=8> */
[----:B------:R-:W-:Y:S01]  /*0b30*/  CS2R R118, SRZ ;  /* 0x0000000000767805 */ /* 0x000fe2000001ff00 */
[----:B--2---:R-:W-:Y:S04]  /*0b40*/  STS.U16 [R0+UR12+0x4000], R21 ;  /* 0x0040001500007988 */ /* 0x004fe8000800040c */
[----:B---3--:R-:W-:Y:S04]  /*0b50*/  STS.U16 [R0+UR12+0x4400], R25 ;  /* 0x0044001900007988 */ /* 0x008fe8000800040c */
[----:B-----5:R-:W-:Y:S04]  /*0b60*/  STS.U16 [R0+UR12+0x4800], R29 ;  /* 0x0048001d00007988 */ /* 0x020fe8000800040c */
[----:B----4-:R-:W-:Y:S04]  /*0b70*/  STS.U16 [R0+UR12+0x4c00], R33 ;  /* 0x004c002100007988 */ /* 0x010fe8000800040c */
[----:B------:R-:W-:Y:S04]  /*0b80*/  STS.U16 [R0+UR12+0x5000], R37 ;  /* 0x0050002500007988 */ /* 0x000fe8000800040c */
        /* <DEDUP_REMOVED lines=10> */
[----:B------:R0:W-:Y:S04]  /*0c30*/  STS.U16 [R9+UR12+0x5d00], R11 ;  /* 0x005d000b09007988 */ /* 0x0001e8000800040c */
[----:B------:R-:W-:Y:S04]  /*0c40*/  STS.U16 [R4+UR12+0x4200], R23 ;  /* 0x0042001704007988 */ /* 0x000fe8000800040c */
[----:B------:R-:W-:Y:S04]  /*0c50*/  STS.U16 [R4+UR12+0x4600], R27 ;  /* 0x0046001b04007988 */ /* 0x000fe8000800040c */
[----:B------:R-:W-:Y:S04]  /*0c60*/  STS.U16 [R4+UR12+0x4a00], R31 ;  /* 0x004a001f04007988 */ /* 0x000fe8000800040c */
[----:B------:R-:W-:Y:S04]  /*0c70*/  STS.U16 [R4+UR12+0x4e00], R35 ;  /* 0x004e002304007988 */ /* 0x000fe8000800040c */
[----:B------:R-:W-:Y:S04]  /*0c80*/  STS.U16 [R4+UR12+0x5200], R39 ;  /* 0x0052002704007988 */ /* 0x000fe8000800040c */
[----:B------:R-:W-:Y:S04]  /*0c90*/  STS.U16 [R4+UR12+0x5600], R42 ;  /* 0x0056002a04007988 */ /* 0x000fe8000800040c */
[----:B------:R-:W-:Y:S04]  /*0ca0*/  STS.U16 [R4+UR12+0x5a00], R14 ;  /* 0x005a000e04007988 */ /* 0x000fe8000800040c */
[----:B------:R1:W-:Y:S01]  /*0cb0*/  STS.U16 [R4+UR12+0x5e00], R12 ;  /* 0x005e000c04007988 */ /* 0x0003e2000800040c */
[----:B0-----:R-:W-:-:S03]  /*0cc0*/  IMAD.MOV.U32 R9, RZ, RZ, -0x800000 ;  /* 0xff800000ff097424 */ /* 0x001fc600078e00ff */
[----:B------:R0:W-:Y:S01]  /*0cd0*/  STS.U16 [R13+UR12+0x4300], R24 ;  /* 0x004300180d007988 */ /* 0x0001e2000800040c */
[----:B------:R-:W-:-:S03]  /*0ce0*/  LOP3.LUT R0, R47, 0x7f, RZ, 0xc0, !PT ;  /* 0x0000007f2f007812 */ /* 0x000fc600078ec0ff */
[----:B------:R0:W-:Y:S04]  /*0cf0*/  STS.U16 [R13+UR12+0x4700], R28 ;  /* 0x0047001c0d007988 */ /* 0x0001e8000800040c */
[----:B------:R0:W-:Y:S01]  /*0d00*/  STS.U16 [R13+UR12+0x4b00], R32 ;  /* 0x004b00200d007988 */ /* 0x0001e2000800040c */
[----:B-1----:R-:W-:-:S03]  /*0d10*/  IMAD.MOV.U32 R4, RZ, RZ, 0x3f800000 ;  /* 0x3f800000ff047424 */ /* 0x002fc600078e00ff */
[----:B------:R0:W-:Y:S04]  /*0d20*/  STS.U16 [R13+UR12+0x4f00], R36 ;  /* 0x004f00240d007988 */ /* 0x0001e8000800040c */
[----:B------:R0:W-:Y:S04]  /*0d30*/  STS.U16 [R13+UR12+0x5300], R5 ;  /* 0x005300050d007988 */ /* 0x0001e8000800040c */
[----:B------:R0:W-:Y:S04]  /*0d40*/  STS.U16 [R13+UR12+0x5700], R7 ;  /* 0x005700070d007988 */ /* 0x0001e8000800040c */
[----:B------:R0:W-:Y:S04]  /*0d50*/  STS.U16 [R13+UR12+0x5b00], R10 ;  /* 0x005b000a0d007988 */ /* 0x0001e8000800040c */
[----:B------:R0:W-:Y:S01]  /*0d60*/  STS.U16 [R13+UR12+0x5f00], R16 ;  /* 0x005f00100d007988 */ /* 0x0001e2000800040c */
[----:B------:R-:W-:Y:S05]  /*0d70*/  @!P0 BRA `(.L_x_0) ;  /* 0x0000007000508947 */ /* 0x000fea0003800000 */
[----:B------:R-:W1:Y:S01]  /*0d80*/  LDC.64 R128, c[0x0][0x250] ;  /* 0x00009400ff807b82 */ /* 0x000e620000000a00 */
[--C-:B0-----:R-:W-:Y:S01]  /*0d90*/  SHF.R.U32.HI R5, RZ, 0x2, R47.reuse ;  /* 0x00000002ff057819 */ /* 0x101fe2000001162f */
[----:B------:R-:W-:Y:S01]  /*0da0*/  ULDC UR4, c[0x0][0x258] ;  /* 0x0000960000047ab9 */ /* 0x000fe20000000800 */
[----:B------:R-:W-:Y:S01]  /*0db0*/  SHF.R.U32.HI R4, RZ, 0x1, R47 ;  /* 0x00000001ff047819 */ /* 0x000fe2000001162f */
[----:B------:R-:W-:Y:S01]  /*0dc0*/  IMAD R6, R3, UR4, RZ ;  /* 0x0000000403067c24 */ /* 0x000fe2000f8e02ff */
[----:B------:R-:W-:Y:S01]  /*0dd0*/  SGXT.U32 R5, R5, 0x3 ;  /* 0x000000030505781a */ /* 0x000fe20000000000 */
[----:B------:R-:W-:Y:S01]  /*0de0*/  ULDC.64 UR8, c[0x0][0x218] ;  /* 0x0000860000087ab9 */ /* 0x000fe20000000a00 */
[----:B------:R-:W-:Y:S01]  /*0df0*/  ULDC.64 UR4, c[0x0][0x260] ;  /* 0x0000980000047ab9 */ /* 0x000fe20000000a00 */
[----:B------:R-:W0:Y:S01]  /*0e00*/  LDC R67, c[0x0][0x268] ;  /* 0x00009a00ff437b82 */ /* 0x000e220000000800 */
[----:B------:R-:W-:Y:S01]  /*0e10*/  LOP3.LUT R5, R5, 0x30, R4, 0xf8, !PT ;  /* 0x0000003005057812 */ /* 0x000fe200078ef804 */
[----:B------:R-:W-:-:S02]  /*0e20*/  UIMAD UR4, UR7, UR4, URZ ;  /* 0x00000004070472a4 */ /* 0x000fc4000f8e023f */
[----:B------:R-:W-:Y:S01]  /*0e30*/  USHF.R.U32.HI UR18, URZ, 0x4, UR12 ;  /* 0x000000043f127899 */ /* 0x000fe2000801160c */
[----:B------:R-:W-:Y:S01]  /*0e40*/  LOP3.LUT R2, R5, R2, RZ, 0xfc, !PT ;  /* 0x0000000205027212 */ /* 0x000fe200078efcff */
[C---:B------:R-:W-:Y:S01]  /*0e50*/  IMAD.SHL.U32 R5, R6.reuse, 0x2, RZ ;  /* 0x0000000206057824 */ /* 0x040fe200078e00ff */
[----:B------:R-:W-:Y:S01]  /*0e60*/  USHF.L.U32 UR6, UR4, 0x1, URZ ;  /* 0x0000000104067899 */ /* 0x000fe2000800063f */
[----:B------:R-:W-:Y:S01]  /*0e70*/  IMAD.HI R6, R6, 0x2, RZ ;  /* 0x0000000206067827 */ /* 0x000fe200078e02ff */
[----:B------:R-:W2:Y:S01]  /*0e80*/  LDC.64 R152, c[0x0][0x220] ;  /* 0x00008800ff987b82 */ /* 0x000ea20000000a00 */
[----:B------:R-:W-:Y:S01]  /*0e90*/  USGXT.U32 UR18, UR18, 0xe ;  /* 0x0000000e1212789a */ /* 0x000fe20008000000 */
[----:B------:R-:W-:Y:S01]  /*0ea0*/  ULDC UR13, c[0x0][0x238] ;  /* 0x00008e00000d7ab9 */ /* 0x000fe20000000800 */
[----:B------:R-:W-:Y:S02]  /*0eb0*/  UMOV UR19, 0x40000040 ;  /* 0x4000004000137882 */ /* 0x000fe40000000000 */
[----:B------:R-:W-:Y:S01]  /*0ec0*/  UIADD3 UR10, UP1, UR18, 0x2, URZ ;  /* 0x00000002120a7890 */ /* 0x000fe2000ff3e03f */
[----:B-1----:R-:W-:-:S02]  /*0ed0*/  IMAD R18, R18, R129, RZ ;  /* 0x0000008112127224 */ /* 0x002fc400078e02ff */
[----:B------:R-:W-:Y:S02]  /*0ee0*/  IMAD R3, R128, UR7, RZ ;  /* 0x0000000780037c24 */ /* 0x000fe4000f8e02ff */
[----:B------:R-:W-:Y:S02]  /*0ef0*/  IMAD R8, R129, 0x2, R18 ;  /* 0x0000000281087824 */ /* 0x000fe400078e0212 */
[C---:B------:R-:W-:Y:S02]  /*0f00*/  IMAD.SHL.U32 R4, R3.reuse, 0x2, RZ ;  /* 0x0000000203047824 */ /* 0x040fe400078e00ff */
[----:B------:R-:W-:Y:S01]  /*0f10*/  IMAD.HI R3, R3, 0x2, RZ ;  /* 0x0000000203037827 */ /* 0x000fe200078e02ff */
[----:B------:R-:W-:Y:S02]  /*0f20*/  LEA R10, R129, R8, 0x1 ;  /* 0x00000008810a7211 */ /* 0x000fe400078e08ff */
[----:B------:R-:W-:Y:S01]  /*0f30*/  IADD3 R7, P0, P1, R5, UR8, R4 ;  /* 0x0000000805077c10 */ /* 0x000fe2000f91e004 */
[----:B0-----:R-:W-:Y:S01]  /*0f40*/  IMAD.SHL.U32 R123, R67, 0x2, RZ ;  /* 0x00000002437b7824 */ /* 0x001fe200078e00ff */
[----:B------:R-:W-:Y:S01]  /*0f50*/  UIADD3 UR8, UR12, 0x4000, URZ ;  /* 0x000040000c087890 */ /* 0x000fe2000fffe03f */
[C---:B------:R-:W-:Y:S01]  /*0f60*/  IMAD R12, R129.reuse, 0x2, R10 ;  /* 0x00000002810c7824 */ /* 0x040fe200078e020a */
[----:B------:R-:W-:Y:S01]  /*0f70*/  IADD3.X R9, R6, UR9, R3, P0, P1 ;  /* 0x0000000906097c10 */ /* 0x000fe200087e2403 */
[----:B------:R-:W-:Y:S01]  /*0f80*/  IMAD R3, R0, UR5, RZ ;  /* 0x0000000500037c24 */ /* 0x000fe2000f8e02ff */
[-C--:B------:R-:W-:Y:S01]  /*0f90*/  LEA R138, P0, R18, R7.reuse, 0x1 ;  /* 0x00000007128a7211 */ /* 0x080fe200078008ff */
[----:B------:R-:W-:Y:S01]  /*0fa0*/  IMAD R14, R129, 0x2, R12 ;  /* 0x00000002810e7824 */ /* 0x000fe200078e020c */
[-C--:B------:R-:W-:Y:S01]  /*0fb0*/  LEA R134, P2, R10, R7.reuse, 0x1 ;  /* 0x000000070a867211 */ /* 0x080fe200078408ff */
[----:B------:R-:W-:Y:S01]  /*0fc0*/  IMAD.SHL.U32 R5, R3, 0x2, RZ ;  /* 0x0000000203057824 */ /* 0x000fe200078e00ff */
[-C--:B------:R-:W-:Y:S01]  /*0fd0*/  LEA R136, P1, R8, R7.reuse, 0x1 ;  /* 0x0000000708887211 */ /* 0x080fe200078208ff */
[C---:B------:R-:W-:Y:S01]  /*0fe0*/  IMAD R16, R129.reuse, 0x2, R14 ;  /* 0x0000000281107824 */ /* 0x040fe200078e020e */
[----:B------:R-:W-:Y:S01]  /*0ff0*/  LEA R132, P3, R12, R7, 0x1 ;  /* 0x000000070c847211 */ /* 0x000fe200078608ff */
[----:B------:R-:W-:Y:S01]  /*1000*/  UIMAD.WIDE UR4, UR4, 0x2, URZ ;  /* 0x00000002040478a5 */ /* 0x000fe2000f8e023f */
[-C--:B------:R-:W-:Y:S01]  /*1010*/  LEA.HI.X.SX32 R139, R18, R9.reuse, 0x1, P0 ;  /* 0x00000009128b7211 */ /* 0x080fe200000f0eff */
[----:B------:R-:W-:Y:S01]  /*1020*/  IMAD R20, R129, 0x2, R16 ;  /* 0x0000000281147824 */ /* 0x000fe200078e0210 */
[-C--:B------:R-:W-:Y:S01]  /*1030*/  LEA.HI.X.SX32 R135, R10, R9.reuse, 0x1, P2 ;  /* 0x000000090a877211 */ /* 0x080fe200010f0eff */
[----:B------:R-:W-:Y:S01]  /*1040*/  IMAD.SHL.U32 R157, R67, 0x10, RZ ;  /* 0x00000010439d7824 */ /* 0x000fe200078e00ff */
[-C--:B------:R-:W-:Y:S01]  /*1050*/  LEA.HI.X.SX32 R137, R8, R9.reuse, 0x1, P1 ;  /* 0x0000000908897211 */ /* 0x080fe200008f0eff */
[C---:B------:R-:W-:Y:S01]  /*1060*/  IMAD R22, R129.reuse, 0x2, R20 ;  /* 0x0000000281167824 */ /* 0x040fe200078e0214 */
[----:B------:R-:W-:Y:S01]  /*1070*/  LEA.HI.X.SX32 R133, R12, R9, 0x1, P3 ;  /* 0x000000090c857211 */ /* 0x000fe200018f0eff */
[----:B------:R-:W-:Y:S01]  /*1080*/  STL.64 [R1+0x2c8], R138 ;  /* 0x0002c88a01007387 */ /* 0x000fe20000100a00 */
[-C--:B------:R-:W-:Y:S01]  /*1090*/  LEA R18, P2, R20, R7.reuse, 0x1 ;  /* 0x0000000714127211 */ /* 0x080fe200078408ff */
[C---:B------:R-:W-:Y:S01]  /*10a0*/  IMAD R24, R129.reuse, 0x2, R22 ;  /* 0x0000000281187824 */ /* 0x040fe200078e0216 */
[----:B------:R-:W-:Y:S01]  /*10b0*/  LEA R10, P3, R22, R7, 0x1 ;  /* 0x00000007160a7211 */ /* 0x000fe200078608ff */
[----:B------:R0:W-:Y:S01]  /*10c0*/  STL.64 [R1+0x2b8], R134 ;  /* 0x0002b88601007387 */ /* 0x0001e20000100a00 */
[-C--:B------:R-:W-:Y:S01]  /*10d0*/  LEA.HI.X.SX32 R19, R20, R9.reuse, 0x1, P2 ;  /* 0x0000000914137211 */ /* 0x080fe200010f0eff */
[----:B------:R-:W-:Y:S01]  /*10e0*/  IMAD R26, R129, 0x2, R24 ;  /* 0x00000002811a7824 */ /* 0x000fe200078e0218 */
[----:B------:R-:W-:Y:S01]  /*10f0*/  LEA.HI.X.SX32 R11, R22, R9, 0x1, P3 ;  /* 0x00000009160b7211 */ /* 0x000fe200018f0eff */
[----:B------:R-:W-:Y:S01]  /*1100*/  STL.64 [R1+0x2c0], R136 ;  /* 0x0002c08801007387 */ /* 0x000fe20000100a00 */
[----:B------:R-:W-:Y:S01]  /*1110*/  IMAD R245, R67, 0x44, RZ ;  /* 0x0000004443f57824 */ /* 0x000fe200078e02ff */
[----:B------:R-:W-:Y:S01]  /*1120*/  USHF.R.U32.HI UR8, URZ, 0x4, UR8 ;  /* 0x000000043f087899 */ /* 0x000fe20008011608 */
[----:B------:R-:W-:Y:S01]  /*1130*/  IMAD R28, R129, 0x2, R26 ;  /* 0x00000002811c7824 */ /* 0x000fe200078e021a */
[----:B------:R1:W-:Y:S01]  /*1140*/  STL.64 [R1+0x2b0], R132 ;  /* 0x0002b08401007387 */ /* 0x0003e20000100a00 */
[----:B------:R-:W-:Y:S01]  /*1150*/  IMAD R51, R67, 0x24, RZ ;  /* 0x0000002443337824 */ /* 0x000fe200078e02ff */
[----:B------:R-:W-:Y:S01]  /*1160*/  USGXT.U32 UR16, UR8, 0xe ;  /* 0x0000000e0810789a */ /* 0x000fe20008000000 */
[----:B------:R-:W-:Y:S01]  /*1170*/  IMAD R30, R129, 0x2, R28 ;  /* 0x00000002811e7824 */ /* 0x000fe200078e021c */
[-C--:B0-----:R-:W-:Y:S01]  /*1180*/  LEA R134, P0, R14, R7.reuse, 0x1 ;  /* 0x000000070e867211 */ /* 0x081fe200078008ff */
[----:B------:R-:W-:Y:S01]  /*1190*/  IMAD R247, R67, 0x42, RZ ;  /* 0x0000004243f77824 */ /* 0x000fe200078e02ff */
[----:B------:R-:W-:Y:S01]  /*11a0*/  LEA R12, P2, R28, R7, 0x1 ;  /* 0x000000071c0c7211 */ /* 0x000fe200078408ff */
[----:B------:R-:W-:Y:S01]  /*11b0*/  IMAD R32, R129, 0x2, R30 ;  /* 0x0000000281207824 */ /* 0x000fe200078e021e */
[-C--:B------:R-:W-:Y:S01]  /*11c0*/  LEA.HI.X.SX32 R135, R14, R9.reuse, 0x1, P0 ;  /* 0x000000090e877211 */ /* 0x080fe200000f0eff */
[----:B------:R-:W-:Y:S01]  /*11d0*/  IMAD R53, R67, 0x9, RZ ;  /* 0x0000000943357824 */ /* 0x000fe200078e02ff */
[----:B------:R-:W-:Y:S01]  /*11e0*/  LEA.HI.X.SX32 R13, R28, R9, 0x1, P2 ;  /* 0x000000091c0d7211 */ /* 0x000fe200010f0eff */
[----:B------:R-:W-:Y:S01]  /*11f0*/  IMAD R34, R129, 0x2, R32 ;  /* 0x0000000281227824 */ /* 0x000fe200078e0220 */
[C---:B-1----:R-:W-:Y:S01]  /*1200*/  LEA R132, P1, R16.reuse, R7, 0x1 ;  /* 0x0000000710847211 */ /* 0x042fe200078208ff */
[----:B------:R-:W-:Y:S01]  /*1210*/  STL.64 [R1+0x2a8], R134 ;  /* 0x0002a88601007387 */ /* 0x000fe20000100a00 */
[----:B------:R-:W-:Y:S01]  /*1220*/  IMAD R59, R67, 0x21, RZ ;  /* 0x00000021433b7824 */ /* 0x000fe200078e02ff */
[----:B------:R-:W-:Y:S01]  /*1230*/  UIADD3 UR8, UP0, UR16, 0x80, URZ ;  /* 0x0000008010087890 */ /* 0x000fe2000ff1e03f */
[----:B------:R-:W-:Y:S01]  /*1240*/  IMAD R36, R129, 0x2, R34 ;  /* 0x0000000281247824 */ /* 0x000fe200078e0222 */
[----:B------:R-:W-:Y:S01]  /*1250*/  LEA.HI.X.SX32 R133, R16, R9, 0x1, P1 ;  /* 0x0000000910857211 */ /* 0x000fe200008f0eff */
[----:B------:R-:W-:Y:S01]  /*1260*/  IMAD R49, R67, 0x13, RZ ;  /* 0x0000001343317824 */ /* 0x000fe200078e02ff */
[-C--:B------:R-:W-:Y:S01]  /*1270*/  LEA R16, P0, R24, R7.reuse, 0x1 ;  /* 0x0000000718107211 */ /* 0x080fe200078008ff */
[C---:B------:R-:W-:Y:S01]  /*1280*/  IMAD R38, R129.reuse, 0x2, R36 ;  /* 0x0000000281267824 */ /* 0x040fe200078e0224 */
[----:B------:R-:W-:Y:S01]  /*1290*/  LEA R14, P1, R26, R7, 0x1 ;  /* 0x000000071a0e7211 */ /* 0x000fe200078208ff */
[----:B------:R-:W-:Y:S01]  /*12a0*/  STL.64 [R1+0x2a0], R132 ;  /* 0x0002a08401007387 */ /* 0x000fe20000100a00 */
[-C--:B------:R-:W-:Y:S01]  /*12b0*/  LEA.HI.X.SX32 R17, R24, R9.reuse, 0x1, P0 ;  /* 0x0000000918117211 */ /* 0x080fe200000f0eff */
[----:B------:R-:W-:Y:S01]  /*12c0*/  IMAD R40, R129, 0x2, R38 ;  /* 0x0000000281287824 */ /* 0x000fe200078e0226 */
[----:B------:R-:W-:Y:S01]  /*12d0*/  LEA.HI.X.SX32 R15, R26, R9, 0x1, P1 ;  /* 0x000000091a0f7211 */ /* 0x000fe200008f0eff */
[----:B------:R-:W-:Y:S01]  /*12e0*/  STL.64 [R1+0x298], R18 ;  /* 0x0002981201007387 */ /* 0x000fe20000100a00 */
[----:B------:R-:W-:Y:S01]  /*12f0*/  IMAD R214, R67, 0x4e, RZ ;  /* 0x0000004e43d67824 */ /* 0x000fe200078e02ff */
[----:B------:R-:W-:Y:S01]  /*1300*/  UMOV UR4, URZ ;  /* 0x0000003f00047c82 */ /* 0x000fe20008000000 */
[----:B------:R-:W-:Y:S01]  /*1310*/  IMAD R42, R129, 0x2, R40 ;  /* 0x00000002812a7824 */ /* 0x000fe200078e0228 */
[----:B------:R0:W-:Y:S01]  /*1320*/  STL.64 [R1+0x290], R10 ;  /* 0x0002900a01007387 */ /* 0x0001e20000100a00 */
[----:B------:R-:W-:-:S02]  /*1330*/  IMAD R47, R67, 0x27, RZ ;  /* 0x00000027432f7824 */ /* 0x000fc400078e02ff */
[----:B------:R-:W-:Y:S01]  /*1340*/  IMAD R44, R129, 0x2, R42 ;  /* 0x00000002812c7824 */ /* 0x000fe200078e022a */
[----:B------:R1:W-:Y:S01]  /*1350*/  STL.64 [R1+0x288], R16 ;  /* 0x0002881001007387 */ /* 0x0003e20000100a00 */
[----:B------:R-:W-:Y:S02]  /*1360*/  IMAD.SHL.U32 R158, R67, 0x20, RZ ;  /* 0x00000020439e7824 */ /* 0x000fe400078e00ff */
[----:B------:R-:W-:Y:S01]  /*1370*/  IMAD R46, R129, 0x2, R44 ;  /* 0x00000002812e7824 */ /* 0x000fe200078e022c */
[----:B------:R3:W-:Y:S01]  /*1380*/  STL.64 [R1+0x280], R14 ;  /* 0x0002800e01007387 */ /* 0x0007e20000100a00 */
[----:B------:R-:W-:Y:S02]  /*1390*/  IMAD R45, R67, 0x5, RZ ;  /* 0x00000005432d7824 */ /* 0x000fe400078e02ff */
[----:B------:R-:W-:Y:S01]  /*13a0*/  IMAD R48, R129, 0x2, R46 ;  /* 0x0000000281307824 */ /* 0x000fe200078e022e */
[----:B0-----:R-:W-:Y:S01]  /*13b0*/  LEA R10, P3, R30, R7, 0x1 ;  /* 0x000000071e0a7211 */ /* 0x001fe200078608ff */
[----:B------:R0:W-:Y:S01]  /*13c0*/  STL.64 [R1+0x278], R12 ;  /* 0x0002780c01007387 */ /* 0x0001e20000100a00 */
[----:B------:R-:W-:-:S02]  /*13d0*/  IMAD R218, R67, 0x4c, RZ ;  /* 0x0000004c43da7824 */ /* 0x000fc400078e02ff */
[----:B------:R-:W-:Y:S01]  /*13e0*/  IMAD R50, R129, 0x2, R48 ;  /* 0x0000000281327824 */ /* 0x000fe200078e0230 */
[----:B------:R-:W-:Y:S01]  /*13f0*/  LEA.HI.X.SX32 R11, R30, R9, 0x1, P3 ;  /* 0x000000091e0b7211 */ /* 0x000fe200018f0eff */
[----:B------:R-:W-:Y:S01]  /*1400*/  IMAD R43, R67, 0x14, RZ ;  /* 0x00000014432b7824 */ /* 0x000fe200078e02ff */
[-C--:B-1----:R-:W-:Y:S01]  /*1410*/  LEA R16, P0, R32, R7.reuse, 0x1 ;  /* 0x0000000720107211 */ /* 0x082fe200078008ff */
[C---:B------:R-:W-:Y:S01]  /*1420*/  IMAD R52, R129.reuse, 0x2, R50 ;  /* 0x0000000281347824 */ /* 0x040fe200078e0232 */
[----:B---3--:R-:W-:Y:S01]  /*1430*/  LEA R14, P1, R34, R7, 0x1 ;  /* 0x00000007220e7211 */ /* 0x008fe200078208ff */
[----:B------:R1:W-:Y:S01]  /*1440*/  STL.64 [R1+0x270], R10 ;  /* 0x0002700a01007387 */ /* 0x0003e20000100a00 */
[----:B------:R-:W-:Y:S01]  /*1450*/  LEA.HI.X.SX32 R17, R32, R9, 0x1, P0 ;  /* 0x0000000920117211 */ /* 0x000fe200000f0eff */
[----:B------:R-:W-:Y:S01]  /*1460*/  IMAD R54, R129, 0x2, R52 ;  /* 0x0000000281367824 */ /* 0x000fe200078e0234 */
[----:B0-----:R-:W-:Y:S01]  /*1470*/  LEA R12, P2, R36, R7, 0x1 ;  /* 0x00000007240c7211 */ /* 0x001fe200078408ff */
[----:B------:R-:W-:Y:S01]  /*1480*/  IMAD.SHL.U32 R121, R67, 0x4, RZ ;  /* 0x0000000443797824 */ /* 0x000fe200078e00ff */
[-C--:B------:R-:W-:Y:S01]  /*1490*/  LEA.HI.X.SX32 R15, R34, R9.reuse, 0x1, P1 ;  /* 0x00000009220f7211 */ /* 0x080fe200008f0eff */
[----:B------:R-:W-:Y:S01]  /*14a0*/  IMAD R56, R129, 0x2, R54 ;  /* 0x0000000281387824 */ /* 0x000fe200078e0236 */
[----:B------:R-:W-:Y:S01]  /*14b0*/  LEA.HI.X.SX32 R13, R36, R9, 0x1, P2 ;  /* 0x00000009240d7211 */ /* 0x000fe200010f0eff */
[----:B------:R0:W-:Y:S01]  /*14c0*/  STL.64 [R1+0x268], R16 ;  /* 0x0002681001007387 */ /* 0x0001e20000100a00 */
[----:B------:R-:W-:-:S02]  /*14d0*/  IMAD R241, R67, 0x48, RZ ;  /* 0x0000004843f17824 */ /* 0x000fc400078e02ff */
[----:B------:R-:W-:Y:S01]  /*14e0*/  IMAD R58, R129, 0x2, R56 ;  /* 0x00000002813a7824 */ /* 0x000fe200078e0238 */
[C---:B-1----:R-:W-:Y:S01]  /*14f0*/  LEA R10, P3, R38.reuse, R7, 0x1 ;  /* 0x00000007260a7211 */ /* 0x042fe200078608ff */
[----:B------:R1:W-:Y:S01]  /*1500*/  STL.64 [R1+0x260], R14 ;  /* 0x0002600e01007387 */ /* 0x0003e20000100a00 */
[----:B------:R-:W-:Y:S02]  /*1510*/  IMAD R204, R67, 0x54, RZ ;  /* 0x0000005443cc7824 */ /* 0x000fe400078e02ff */
[----:B------:R-:W-:Y:S01]  /*1520*/  IMAD R60, R129, 0x2, R58 ;  /* 0x00000002813c7824 */ /* 0x000fe200078e023a */
[----:B------:R-:W-:Y:S01]  /*1530*/  LEA.HI.X.SX32 R11, R38, R9, 0x1, P3 ;  /* 0x00000009260b7211 */ /* 0x000fe200018f0eff */
[----:B------:R3:W-:Y:S01]  /*1540*/  STL.64 [R1+0x258], R12 ;  /* 0x0002580c01007387 */ /* 0x0007e20000100a00 */
[----:B------:R-:W-:Y:S01]  /*1550*/  IMAD R38, R67, 0x2a, RZ ;  /* 0x0000002a43267824 */ /* 0x000fe200078e02ff */
[C---:B0-----:R-:W-:Y:S01]  /*1560*/  LEA R16, P0, R40.reuse, R7, 0x1 ;  /* 0x0000000728107211 */ /* 0x041fe200078008ff */
[----:B------:R-:W-:Y:S01]  /*1570*/  IMAD R62, R129, 0x2, R60 ;  /* 0x00000002813e7824 */ /* 0x000fe200078e023c */
[----:B------:R0:W-:Y:S01]  /*1580*/  STL.64 [R1+0x250], R10 ;  /* 0x0002500a01007387 */ /* 0x0001e20000100a00 */
[----:B------:R-:W-:Y:S01]  /*1590*/  IMAD R32, R67, 0x2c, RZ ;  /* 0x0000002c43207824 */ /* 0x000fe200078e02ff */
[----:B------:R-:W-:Y:S01]  /*15a0*/  LEA.HI.X.SX32 R17, R40, R9, 0x1, P0 ;  /* 0x0000000928117211 */ /* 0x000fe200000f0eff */
[----:B------:R-:W-:Y:S01]  /*15b0*/  IMAD R64, R129, 0x2, R62 ;  /* 0x0000000281407824 */ /* 0x000fe200078e023e */
[----:B-1----:R-:W-:Y:S01]  /*15c0*/  LEA R14, P1, R42, R7, 0x1 ;  /* 0x000000072a0e7211 */ /* 0x002fe200078208ff */
[----:B------:R-:W-:-:S02]  /*15d0*/  IMAD R40, R67, 0x15, RZ ;  /* 0x0000001543287824 */ /* 0x000fc400078e02ff */
[C---:B------:R-:W-:Y:S01]  /*15e0*/  IMAD R66, R129.reuse, 0x2, R64 ;  /* 0x0000000281427824 */ /* 0x040fe200078e0240 */
[----:B---3--:R-:W-:Y:S01]  /*15f0*/  LEA R12, P2, R44, R7, 0x1 ;  /* 0x000000072c0c7211 */ /* 0x008fe200078408ff */
[----:B------:R1:W-:Y:S01]  /*1600*/  STL.64 [R1+0x248], R16 ;  /* 0x0002481001007387 */ /* 0x0003e20000100a00 */
[----:B------:R-:W-:Y:S01]  /*1610*/  LEA.HI.X.SX32 R15, R42, R9, 0x1, P1 ;  /* 0x000000092a0f7211 */ /* 0x000fe200008f0eff */
[----:B------:R-:W-:Y:S01]  /*1620*/  IMAD R68, R129, 0x2, R66 ;  /* 0x0000000281447824 */ /* 0x000fe200078e0242 */
[----:B0-----:R-:W-:Y:S01]  /*1630*/  LEA R10, P3, R46, R7, 0x1 ;  /* 0x000000072e0a7211 */ /* 0x001fe200078608ff */
[----:B------:R-:W-:Y:S01]  /*1640*/  IMAD R42, R67, 0x28, RZ ;  /* 0x00000028432a7824 */ /* 0x000fe200078e02ff */
        /* <DEDUP_REMOVED lines=10> */
[----:B------:R3:W-:Y:S01]  /*16f0*/  STL.64 [R1+0x230], R10 ;  /* 0x0002300a01007387 */ /* 0x0007e20000100a00 */
[----:B------:R-:W-:Y:S01]  /*1700*/  LEA.HI.X.SX32 R17, R48, R9, 0x1, P0 ;  /* 0x0000000930117211 */ /* 0x000fe200000f0eff */
[----:B------:R-:W-:Y:S01]  /*1710*/  IMAD R48, R67, 0x26, RZ ;  /* 0x0000002643307824 */ /* 0x000fe200078e02ff */
[----:B0-----:R-:W-:Y:S01]  /*1720*/  LEA R14, P1, R50, R7, 0x1 ;  /* 0x00000007320e7211 */ /* 0x001fe200078208ff */
[----:B------:R-:W-:-:S02]  /*1730*/  IMAD R76, R129, 0x2, R74 ;  /* 0x00000002814c7824 */ /* 0x000fc400078e024a */
[----:B------:R0:W-:Y:S01]  /*1740*/  STL.64 [R1+0x228], R16 ;  /* 0x0002281001007387 */ /* 0x0001e20000100a00 */
[----:B------:R-:W-:Y:S01]  /*1750*/  LEA.HI.X.SX32 R15, R50, R9, 0x1, P1 ;  /* 0x00000009320f7211 */ /* 0x000fe200008f0eff */
[----:B------:R-:W-:Y:S01]  /*1760*/  IMAD R78, R129, 0x2, R76 ;  /* 0x00000002814e7824 */ /* 0x000fe200078e024c */
[-C--:B-1----:R-:W-:Y:S01]  /*1770*/  LEA R12, P2, R52, R7.reuse, 0x1 ;  /* 0x00000007340c7211 */ /* 0x082fe200078408ff */
[----:B------:R-:W-:Y:S01]  /*1780*/  IMAD R29, R67, 0x2e, RZ ;  /* 0x0000002e431d7824 */ /* 0x000fe200078e02ff */
[----:B---3--:R-:W-:Y:S01]  /*1790*/  LEA R10, P3, R54, R7, 0x1 ;  /* 0x00000007360a7211 */ /* 0x008fe200078608ff */
[----:B------:R1:W-:Y:S01]  /*17a0*/  STL.64 [R1+0x220], R14 ;  /* 0x0002200e01007387 */ /* 0x0003e20000100a00 */
[----:B------:R-:W-:Y:S01]  /*17b0*/  LEA R80, R129, R78, 0x1 ;  /* 0x0000004e81507211 */ /* 0x000fe200078e08ff */
[C---:B------:R-:W-:Y:S01]  /*17c0*/  IMAD R35, R67.reuse, 0xb, RZ ;  /* 0x0000000b43237824 */ /* 0x040fe200078e02ff */
[-C--:B------:R-:W-:Y:S01]  /*17d0*/  LEA.HI.X.SX32 R13, R52, R9.reuse, 0x1, P2 ;  /* 0x00000009340d7211 */ /* 0x080fe200010f0eff */
[----:B------:R-:W-:Y:S01]  /*17e0*/  IMAD R52, R67, 0x12, RZ ;  /* 0x0000001243347824 */ /* 0x000fe200078e02ff */
[----:B------:R-:W-:Y:S01]  /*17f0*/  LEA.HI.X.SX32 R11, R54, R9, 0x1, P3 ;  /* 0x00000009360b7211 */ /* 0x000fe200018f0eff */
[----:B------:R-:W-:Y:S01]  /*1800*/  IMAD R82, R129, 0x2, R80 ;  /* 0x0000000281527824 */ /* 0x000fe200078e0250 */
[----:B0-----:R-:W-:Y:S01]  /*1810*/  LEA R16, P0, R56, R7, 0x1 ;  /* 0x0000000738107211 */ /* 0x001fe200078008ff */
[----:B------:R0:W-:Y:S01]  /*1820*/  STL.64 [R1+0x218], R12 ;  /* 0x0002180c01007387 */ /* 0x0001e20000100a00 */
[----:B------:R-:W-:-:S02]  /*1830*/  IMAD R243, R67, 0x46, RZ ;  /* 0x0000004643f37824 */ /* 0x000fc400078e02ff */
[C---:B------:R-:W-:Y:S01]  /*1840*/  IMAD R84, R129.reuse, 0x2, R82 ;  /* 0x0000000281547824 */ /* 0x040fe200078e0252 */
[----:B-1----:R-:W-:Y:S01]  /*1850*/  LEA R14, P1, R58, R7, 0x1 ;  /* 0x000000073a0e7211 */ /* 0x002fe200078208ff */
[----:B------:R1:W-:Y:S01]  /*1860*/  STL.64 [R1+0x210], R10 ;  /* 0x0002100a01007387 */ /* 0x0003e20000100a00 */
[-C--:B------:R-:W-:Y:S01]  /*1870*/  LEA.HI.X.SX32 R17, R56, R9.reuse, 0x1, P0 ;  /* 0x0000000938117211 */ /* 0x080fe200000f0eff */
[----:B------:R-:W-:Y:S01]  /*1880*/  IMAD R86, R129, 0x2, R84 ;  /* 0x0000000281567824 */ /* 0x000fe200078e0254 */
[----:B------:R-:W-:Y:S01]  /*1890*/  LEA.HI.X.SX32 R15, R58, R9, 0x1, P1 ;  /* 0x000000093a0f7211 */ /* 0x000fe200008f0eff */
[----:B------:R-:W-:Y:S02]  /*18a0*/  IMAD R56, R67, 0x22, RZ ;  /* 0x0000002243387824 */ /* 0x000fe400078e02ff */
        /* <DEDUP_REMOVED lines=22> */
[----:B------:R3:W-:Y:S01]  /*1a10*/  STL.64 [R1+0x1e8], R16 ;  /* 0x0001e81001007387 */ /* 0x0007e20000100a00 */
[----:B0-----:R-:W-:Y:S01]  /*1a20*/  LEA R12, P2, R68, R7, 0x1 ;  /* 0x00000007440c7211 */ /* 0x001fe200078408ff */
[----:B------:R-:W-:-:S02]  /*1a30*/  IMAD R100, R129, 0x2, R98 ;  /* 0x0000000281647824 */ /* 0x000fc400078e0262 */
[----:B------:R0:W-:Y:S01]  /*1a40*/  STL.64 [R1+0x1e0], R14 ;  /* 0x0001e00e01007387 */ /* 0x0001e20000100a00 */
[----:B------:R-:W-:Y:S01]  /*1a50*/  LEA.HI.X.SX32 R13, R68, R9, 0x1, P2 ;  /* 0x00000009440d7211 */ /* 0x000fe200010f0eff */
[----:B------:R-:W-:Y:S01]  /*1a60*/  IMAD R102, R129, 0x2, R100 ;  /* 0x0000000281667824 */ /* 0x000fe200078e0264 */
[C---:B-1----:R-:W-:Y:S01]  /*1a70*/  LEA R10, P3, R70.reuse, R7, 0x1 ;  /* 0x00000007460a7211 */ /* 0x042fe200078608ff */
[----:B------:R-:W-:Y:S02]  /*1a80*/  IMAD R25, R67, 0x6, RZ ;  /* 0x0000000643197824 */ /* 0x000fe400078e02ff */
[----:B------:R1:W-:Y:S01]  /*1a90*/  STL.64 [R1+0x1d8], R12 ;  /* 0x0001d80c01007387 */ /* 0x0003e20000100a00 */
[----:B------:R-:W-:Y:S01]  /*1aa0*/  LEA.HI.X.SX32 R11, R70, R9, 0x1, P3 ;  /* 0x00000009460b7211 */ /* 0x000fe200018f0eff */
[----:B------:R-:W-:Y:S01]  /*1ab0*/  IMAD R104, R129, 0x2, R102 ;  /* 0x0000000281687824 */ /* 0x000fe200078e0266 */
[-C--:B---3--:R-:W-:Y:S01]  /*1ac0*/  LEA R16, P0, R72, R7.reuse, 0x1 ;  /* 0x0000000748107211 */ /* 0x088fe200078008ff */
[----:B------:R-:W-:Y:S01]  /*1ad0*/  IMAD R190, R67, 0x5c, RZ ;  /* 0x0000005c43be7824 */ /* 0x000fe200078e02ff */
[----:B0-----:R-:W-:Y:S01]  /*1ae0*/  LEA R14, P1, R74, R7, 0x1 ;  /* 0x000000074a0e7211 */ /* 0x001fe200078208ff */
[----:B------:R0:W-:Y:S01]  /*1af0*/  STL.64 [R1+0x1d0], R10 ;  /* 0x0001d00a01007387 */ /* 0x0001e20000100a00 */
[-C--:B------:R-:W-:Y:S01]  /*1b00*/  LEA.HI.X.SX32 R17, R72, R9.reuse, 0x1, P0 ;  /* 0x0000000948117211 */ /* 0x080fe200000f0eff */
[----:B------:R-:W-:Y:S01]  /*1b10*/  IMAD R106, R129, 0x2, R104 ;  /* 0x00000002816a7824 */ /* 0x000fe200078e0268 */
[----:B------:R-:W-:Y:S01]  /*1b20*/  LEA.HI.X.SX32 R15, R74, R9, 0x1, P1 ;  /* 0x000000094a0f7211 */ /* 0x000fe200008f0eff */
[----:B------:R-:W-:Y:S01]  /*1b30*/  IMAD R26, R67, 0x3, RZ ;  /* 0x00000003431a7824 */ /* 0x000fe200078e02ff */
[----:B-1----:R-:W-:Y:S01]  /*1b40*/  LEA R12, P2, R76, R7, 0x1 ;  /* 0x000000074c0c7211 */ /* 0x002fe200078408ff */
[----:B------:R1:W-:Y:S01]  /*1b50*/  STL.64 [R1+0x1c8], R16 ;  /* 0x0001c81001007387 */ /* 0x0003e20000100a00 */
[----:B------:R-:W-:-:S02]  /*1b60*/  IMAD R108, R129, 0x2, R106 ;  /* 0x00000002816c7824 */ /* 0x000fc400078e026a */
[----:B------:R-:W-:Y:S01]  /*1b70*/  LEA.HI.X.SX32 R13, R76, R9, 0x1, P2 ;  /* 0x000000094c0d7211 */ /* 0x000fe200010f0eff */
[----:B------:R3:W-:Y:S01]  /*1b80*/  STL.64 [R1+0x1c0], R14 ;  /* 0x0001c00e01007387 */ /* 0x0007e20000100a00 */
[----:B------:R-:W-:Y:S01]  /*1b90*/  IMAD R110, R129, 0x2, R108 ;  /* 0x00000002816e7824 */ /* 0x000fe200078e026c */
[C---:B0-----:R-:W-:Y:S01]  /*1ba0*/  LEA R10, P3, R78.reuse, R7, 0x1 ;  /* 0x000000074e0a7211 */ /* 0x041fe200078608ff */
[----:B------:R-:W-:Y:S01]  /*1bb0*/  IMAD R208, R67, 0x52, RZ ;  /* 0x0000005243d07824 */ /* 0x000fe200078e02ff */
[----:B------:R0:W-:Y:S01]  /*1bc0*/  STL.64 [R1+0x1b8], R12 ;  /* 0x0001b80c01007387 */ /* 0x0001e20000100a00 */
[----:B------:R-:W-:Y:S01]  /*1bd0*/  IMAD R112, R129, 0x2, R110 ;  /* 0x0000000281707824 */ /* 0x000fe200078e026e */
[----:B------:R-:W-:Y:S01]  /*1be0*/  LEA.HI.X.SX32 R11, R78, R9, 0x1, P3 ;  /* 0x000000094e0b7211 */ /* 0x000fe200018f0eff */
[----:B------:R-:W-:Y:S01]  /*1bf0*/  IMAD R24, R67, 0xc, RZ ;  /* 0x0000000c43187824 */ /* 0x000fe200078e02ff */
[----:B-1----:R-:W-:Y:S01]  /*1c00*/  LEA R16, P0, R80, R7, 0x1 ;  /* 0x0000000750107211 */ /* 0x002fe200078008ff */
[----:B------:R-:W-:-:S02]  /*1c10*/  IMAD R114, R129, 0x2, R112 ;  /* 0x0000000281727824 */ /* 0x000fc400078e0270 */
[----:B------:R1:W-:Y:S01]  /*1c20*/  STL.64 [R1+0x1b0], R10 ;  /* 0x0001b00a01007387 */ /* 0x0003e20000100a00 */
[----:B---3--:R-:W-:Y:S01]  /*1c30*/  LEA R14, P1, R82, R7, 0x1 ;  /* 0x00000007520e7211 */ /* 0x008fe200078208ff */
[----:B------:R-:W-:Y:S01]  /*1c40*/  IMAD R116, R129, 0x2, R114 ;  /* 0x0000000281747824 */ /* 0x000fe200078e0272 */
[----:B------:R-:W-:Y:S01]  /*1c50*/  LEA.HI.X.SX32 R17, R80, R9, 0x1, P0 ;  /* 0x0000000950117211 */ /* 0x000fe200000f0eff */
[----:B------:R-:W-:Y:S01]  /*1c60*/  IMAD R21, R67, 0x30, RZ ;  /* 0x0000003043157824 */ /* 0x000fe200078e02ff */
[----:B0-----:R-:W-:Y:S01]  /*1c70*/  LEA R12, P2, R84, R7, 0x1 ;  /* 0x00000007540c7211 */ /* 0x001fe200078408ff */
[C---:B------:R-:W-:Y:S01]  /*1c80*/  IMAD R118, R129.reuse, 0x2, R116 ;  /* 0x0000000281767824 */ /* 0x040fe200078e0274 */
[-C--:B------:R-:W-:Y:S01]  /*1c90*/  LEA.HI.X.SX32 R15, R82, R9.reuse, 0x1, P1 ;  /* 0x00000009520f7211 */ /* 0x080fe200008f0eff */
[----:B------:R0:W-:Y:S01]  /*1ca0*/  STL.64 [R1+0x1a8], R16 ;  /* 0x0001a81001007387 */ /* 0x0001e20000100a00 */
[----:B------:R-:W-:Y:S01]  /*1cb0*/  LEA.HI.X.SX32 R13, R84, R9, 0x1, P2 ;  /* 0x00000009540d7211 */ /* 0x000fe200010f0eff */
[C---:B------:R-:W-:Y:S01]  /*1cc0*/  IMAD R120, R129.reuse, 0x2, R118 ;  /* 0x0000000281787824 */ /* 0x040fe200078e0276 */
[C---:B-1----:R-:W-:Y:S01]  /*1cd0*/  LEA R10, P3, R86.reuse, R7, 0x1 ;  /* 0x00000007560a7211 */ /* 0x042fe200078608ff */
[----:B------:R1:W-:Y:S02]  /*1ce0*/  STL.64 [R1+0x1a0], R14 ;  /* 0x0001a00e01007387 */ /* 0x0003e40000100a00 */
[C---:B------:R-:W-:Y:S01]  /*1cf0*/  IMAD R122, R129.reuse, 0x2, R120 ;  /* 0x00000002817a7824 */ /* 0x040fe200078e0278 */
[----:B------:R-:W-:Y:S01]  /*1d00*/  LEA.HI.X.SX32 R11, R86, R9, 0x1, P3 ;  /* 0x00000009560b7211 */ /* 0x000fe200018f0eff */
[----:B------:R3:W-:Y:S02]  /*1d10*/  STL.64 [R1+0x198], R12 ;  /* 0x0001980c01007387 */ /* 0x0007e40000100a00 */
[C---:B------:R-:W-:Y:S01]  /*1d20*/  IMAD R124, R129.reuse, 0x2, R122 ;  /* 0x00000002817c7824 */ /* 0x040fe200078e027a */
[C---:B0-----:R-:W-:Y:S01]  /*1d30*/  LEA R16, P0, R88.reuse, R7, 0x1 ;  /* 0x0000000758107211 */ /* 0x041fe200078008ff */
[----:B------:R0:W-:Y:S02]  /*1d40*/  STL.64 [R1+0x190], R10 ;  /* 0x0001900a01007387 */ /* 0x0001e40000100a00 */
[----:B------:R-:W-:Y:S01]  /*1d50*/  IMAD R126, R129, 0x2, R124 ;  /* 0x00000002817e7824 */ /* 0x000fe200078e027c */
[----:B------:R-:W-:Y:S01]  /*1d60*/  LEA.HI.X.SX32 R17, R88, R9, 0x1, P0 ;  /* 0x0000000958117211 */ /* 0x000fe200000f0eff */
[----:B------:R-:W-:Y:S01]  /*1d70*/  IMAD R41, R67, 0x29, RZ ;  /* 0x0000002943297824 */ /* 0x000fe200078e02ff */
[----:B-1----:R-:W-:Y:S01]  /*1d80*/  LEA R14, P1, R90, R7, 0x1 ;  /* 0x000000075a0e7211 */ /* 0x002fe200078208ff */
[----:B------:R-:W-:Y:S01]  /*1d90*/  IMAD R128, R129, 0x2, R126 ;  /* 0x0000000281807824 */ /* 0x000fe200078e027e */
[----:B------:R-:W-:-:S02]  /*1da0*/  CS2R R88, SRZ ;  /* 0x0000000000587805 */ /* 0x000fc4000001ff00 */
[----:B---3--:R-:W-:Y:S01]  /*1db0*/  LEA R12, P2, R92, R7, 0x1 ;  /* 0x000000075c0c7211 */ /* 0x008fe200078408ff */
[----:B------:R1:W-:Y:S01]  /*1dc0*/  STL.64 [R1+0x188], R16 ;  /* 0x0001881001007387 */ /* 0x0003e20000100a00 */
[----:B------:R-:W-:Y:S01]  /*1dd0*/  LEA.HI.X.SX32 R15, R90, R9, 0x1, P1 ;  /* 0x000000095a0f7211 */ /* 0x000fe200008f0eff */
[----:B------:R-:W-:Y:S01]  /*1de0*/  IMAD R130, R129, 0x2, R128 ;  /* 0x0000000281827824 */ /* 0x000fe200078e0280 */
[----:B0-----:R-:W-:Y:S01]  /*1df0*/  LEA R10, P3, R94, R7, 0x1 ;  /* 0x000000075e0a7211 */ /* 0x001fe200078608ff */
[----:B------:R-:W-:Y:S01]  /*1e00*/  IMAD R186, R67, 0x5e, RZ ;  /* 0x0000005e43ba7824 */ /* 0x000fe200078e02ff */
[-C--:B------:R-:W-:Y:S01]  /*1e10*/  LEA.HI.X.SX32 R13, R92, R9.reuse, 0x1, P2 ;  /* 0x000000095c0d7211 */ /* 0x080fe200010f0eff */
[----:B------:R0:W-:Y:S01]  /*1e20*/  STL.64 [R1+0x180], R14 ;  /* 0x0001800e01007387 */ /* 0x0001e20000100a00 */
[----:B------:R-:W-:Y:S01]  /*1e30*/  LEA.HI.X.SX32 R11, R94, R9, 0x1, P3 ;  /* 0x000000095e0b7211 */ /* 0x000fe200018f0eff */
[----:B------:R-:W-:Y:S01]  /*1e40*/  IMAD R4, R129, 0x2, R130 ;  /* 0x0000000281047824 */ /* 0x000fe200078e0282 */
[----:B------:R-:W-:Y:S01]  /*1e50*/  CS2R R90, SRZ ;  /* 0x00000000005a7805 */ /* 0x000fe2000001ff00 */
[----:B------:R3:W-:Y:S01]  /*1e60*/  STL.64 [R1+0x178], R12 ;  /* 0x0001780c01007387 */ /* 0x0007e20000100a00 */
[----:B------:R-:W-:Y:S01]  /*1e70*/  IMAD R23, R67, 0x18, RZ ;  /* 0x0000001843177824 */ /* 0x000fe200078e02ff */
[C---:B-1----:R-:W-:Y:S01]  /*1e80*/  LEA R16, P0, R96.reuse, R7, 0x1 ;  /* 0x0000000760107211 */ /* 0x042fe200078008ff */
[----:B------:R-:W-:Y:S01]  /*1e90*/  IMAD R0, R129, 0x2, R4 ;  /* 0x0000000281007824 */ /* 0x000fe200078e0204 */
[----:B------:R1:W-:Y:S01]  /*1ea0*/  STL.64 [R1+0x170], R10 ;  /* 0x0001700a01007387 */ /* 0x0003e20000100a00 */
[C---:B------:R-:W-:Y:S01]  /*1eb0*/  IMAD.SHL.U32 R155, R67.reuse, 0x8, RZ ;  /* 0x00000008439b7824 */ /* 0x040fe200078e00ff */
[----:B------:R-:W-:Y:S01]  /*1ec0*/  LEA.HI.X.SX32 R17, R96, R9, 0x1, P0 ;  /* 0x0000000960117211 */ /* 0x000fe200000f0eff */
[C---:B------:R-:W-:Y:S01]  /*1ed0*/  IMAD R223, R67.reuse, 0x4a, RZ ;  /* 0x0000004a43df7824 */ /* 0x040fe200078e02ff */
[-C--:B0-----:R-:W-:Y:S01]  /*1ee0*/  LEA R14, P1, R98, R7.reuse, 0x1 ;  /* 0x00000007620e7211 */ /* 0x081fe200078208ff */
[C---:B------:R-:W-:Y:S01]  /*1ef0*/  IMAD R198, R67.reuse, 0x58, RZ ;  /* 0x0000005843c67824 */ /* 0x040fe200078e02ff */
[----:B------:R-:W-:Y:S01]  /*1f00*/  CS2R R92, SRZ ;  /* 0x00000000005c7805 */ /* 0x000fe2000001ff00 */
[----:B------:R0:W-:Y:S01]  /*1f10*/  STL.64 [R1+0x168], R16 ;  /* 0x0001681001007387 */ /* 0x0001e20000100a00 */
[----:B---3--:R-:W-:Y:S01]  /*1f20*/  LEA R12, P2, R100, R7, 0x1 ;  /* 0x00000007640c7211 */ /* 0x008fe200078408ff */
[C---:B------:R-:W-:Y:S01]  /*1f30*/  IMAD R28, R67.reuse, 0x2f, RZ ;  /* 0x0000002f431c7824 */ /* 0x040fe200078e02ff */
[----:B------:R-:W-:Y:S01]  /*1f40*/  LEA.HI.X.SX32 R15, R98, R9, 0x1, P1 ;  /* 0x00000009620f7211 */ /* 0x000fe200008f0eff */
[C---:B------:R-:W-:Y:S01]  /*1f50*/  IMAD R50, R67.reuse, 0x25, RZ ;  /* 0x0000002543327824 */ /* 0x040fe200078e02ff */
[----:B-1----:R-:W-:Y:S01]  /*1f60*/  LEA R10, P3, R102, R7, 0x1 ;  /* 0x00000007660a7211 */ /* 0x002fe200078608ff */
[C---:B------:R-:W-:Y:S01]  /*1f70*/  IMAD R18, R67.reuse, 0x32, RZ ;  /* 0x0000003243127824 */ /* 0x040fe200078e02ff */
[-C--:B------:R-:W-:Y:S01]  /*1f80*/  LEA.HI.X.SX32 R13, R100, R9.reuse, 0x1, P2 ;  /* 0x00000009640d7211 */ /* 0x080fe200010f0eff */
[----:B------:R1:W-:Y:S01]  /*1f90*/  STL.64 [R1+0x160], R14 ;  /* 0x0001600e01007387 */ /* 0x0003e20000100a00 */
[----:B------:R-:W-:Y:S01]  /*1fa0*/  LEA.HI.X.SX32 R11, R102, R9, 0x1, P3 ;  /* 0x00000009660b7211 */ /* 0x000fe200018f0eff */
[----:B------:R-:W-:Y:S01]  /*1fb0*/  IMAD R202, R67, 0x56, RZ ;  /* 0x0000005643ca7824 */ /* 0x000fe200078e02ff */
[----:B------:R-:W-:-:S02]  /*1fc0*/  CS2R R94, SRZ ;  /* 0x00000000005e7805 */ /* 0x000fc4000001ff00 */
[C---:B0-----:R-:W-:Y:S01]  /*1fd0*/  LEA R16, P0, R104.reuse, R7, 0x1 ;  /* 0x0000000768107211 */ /* 0x041fe200078008ff */
[----:B------:R0:W-:Y:S01]  /*1fe0*/  STL.64 [R1+0x158], R12 ;  /* 0x0001580c01007387 */ /* 0x0001e20000100a00 */
[C---:B------:R-:W-:Y:S01]  /*1ff0*/  IMAD R178, R67.reuse, 0x62, RZ ;  /* 0x0000006243b27824 */ /* 0x040fe200078e02ff */
[----:B------:R-:W-:Y:S02]  /*2000*/  CS2R R96, SRZ ;  /* 0x0000000000607805 */ /* 0x000fe4000001ff00 */
[----:B------:R-:W-:Y:S01]  /*2010*/  LEA.HI.X.SX32 R17, R104, R9, 0x1, P0 ;  /* 0x0000000968117211 */ /* 0x000fe200000f0eff */
[----:B------:R3:W-:Y:S01]  /*2020*/  STL.64 [R1+0x150], R10 ;  /* 0x0001500a01007387 */ /* 0x0007e20000100a00 */
[C---:B------:R-:W-:Y:S01]  /*2030*/  IMAD R150, R67.reuse, 0x64, RZ ;  /* 0x0000006443967824 */ /* 0x040fe200078e02ff */
[----:B------:R-:W-:Y:S02]  /*2040*/  CS2R R98, SRZ ;  /* 0x0000000000627805 */ /* 0x000fe4000001ff00 */
[----:B-1----:R-:W-:Y:S01]  /*2050*/  LEA R14, P1, R106, R7, 0x1 ;  /* 0x000000076a0e7211 */ /* 0x002fe200078208ff */
[----:B------:R1:W-:Y:S01]  /*2060*/  STL.64 [R1+0x148], R16 ;  /* 0x0001481001007387 */ /* 0x0003e20000100a00 */
[----:B------:R-:W-:Y:S01]  /*2070*/  IMAD R19, R67, 0x19, RZ ;  /* 0x0000001943137824 */ /* 0x000fe200078e02ff */
[----:B------:R-:W-:-:S02]  /*2080*/  CS2R R100, SRZ ;  /* 0x0000000000647805 */ /* 0x000fc4000001ff00 */
[----:B------:R-:W-:Y:S01]  /*2090*/  LEA.HI.X.SX32 R15, R106, R9, 0x1, P1 ;  /* 0x000000096a0f7211 */ /* 0x000fe200008f0eff */
[C---:B------:R-:W-:Y:S01]  /*20a0*/  IMAD R36, R67.reuse, 0x2b, RZ ;  /* 0x0000002b43247824 */ /* 0x040fe200078e02ff */
[-C--:B0-----:R-:W-:Y:S01]  /*20b0*/  LEA R12, P2, R108, R7.reuse, 0x1 ;  /* 0x000000076c0c7211 */ /* 0x081fe200078408ff */
[C---:B------:R-:W-:Y:S01]  /*20c0*/  IMAD R182, R67.reuse, 0x60, RZ ;  /* 0x0000006043b67824 */ /* 0x040fe200078e02ff */
[----:B------:R-:W-:Y:S02]  /*20d0*/  CS2R R102, SRZ ;  /* 0x0000000000667805 */ /* 0x000fe4000001ff00 */
[----:B---3--:R-:W-:Y:S01]  /*20e0*/  LEA R10, P3, R110, R7, 0x1 ;  /* 0x000000076e0a7211 */ /* 0x008fe200078608ff */
[----:B------:R0:W-:Y:S01]  /*20f0*/  STL.64 [R1+0x140], R14 ;  /* 0x0001400e01007387 */ /* 0x0001e20000100a00 */
[-C--:B------:R-:W-:Y:S01]  /*2100*/  LEA.HI.X.SX32 R13, R108, R9.reuse, 0x1, P2 ;  /* 0x000000096c0d7211 */ /* 0x080fe200010f0eff */
[C---:B------:R-:W-:Y:S01]  /*2110*/  IMAD R20, R67.reuse, 0x31, RZ ;  /* 0x0000003143147824 */ /* 0x040fe200078e02ff */
[----:B------:R-:W-:Y:S01]  /*2120*/  LEA.HI.X.SX32 R11, R110, R9, 0x1, P3 ;  /* 0x000000096e0b7211 */ /* 0x000fe200018f0eff */
[C---:B------:R-:W-:Y:S01]  /*2130*/  IMAD R8, R67.reuse, 0x36, RZ ;  /* 0x0000003643087824 */ /* 0x040fe200078e02ff */
[----:B-1----:R-:W-:Y:S01]  /*2140*/  LEA R16, P0, R112, R7, 0x1 ;  /* 0x0000000770107211 */ /* 0x002fe200078008ff */
[----:B------:R1:W-:Y:S01]  /*2150*/  STL.64 [R1+0x138], R12 ;  /* 0x0001380c01007387 */ /* 0x0003e20000100a00 */
[----:B------:R-:W-:Y:S01]  /*2160*/  IMAD R194, R67, 0x5a, RZ ;  /* 0x0000005a43c27824 */ /* 0x000fe200078e02ff */
[----:B------:R-:W-:-:S02]  /*2170*/  CS2R R104, SRZ ;  /* 0x0000000000687805 */ /* 0x000fc4000001ff00 */
[----:B------:R-:W-:Y:S01]  /*2180*/  LEA.HI.X.SX32 R17, R112, R9, 0x1, P0 ;  /* 0x0000000970117211 */ /* 0x000fe200000f0eff */
[----:B------:R3:W-:Y:S01]  /*2190*/  STL.64 [R1+0x130], R10 ;  /* 0x0001300a01007387 */ /* 0x0007e20000100a00 */
[C---:B------:R-:W-:Y:S01]  /*21a0*/  IMAD R27, R67.reuse, 0xd, RZ ;  /* 0x0000000d431b7824 */ /* 0x040fe200078e02ff */
[C---:B0-----:R-:W-:Y:S01]  /*21b0*/  LEA R14, P1, R114.reuse, R7, 0x1 ;  /* 0x00000007720e7211 */ /* 0x041fe200078208ff */
[C---:B------:R-:W-:Y:S01]  /*21c0*/  IMAD R37, R67.reuse, 0x1b, RZ ;  /* 0x0000001b43257824 */ /* 0x040fe200078e02ff */
[----:B------:R0:W-:Y:S01]  /*21d0*/  STL.64 [R1+0x128], R16 ;  /* 0x0001281001007387 */ /* 0x0001e20000100a00 */
[C---:B------:R-:W-:Y:S01]  /*21e0*/  IMAD R140, R67.reuse, 0x6e, RZ ;  /* 0x0000006e438c7824 */ /* 0x040fe200078e02ff */
[----:B------:R-:W-:Y:S01]  /*21f0*/  LEA.HI.X.SX32 R15, R114, R9, 0x1, P1 ;  /* 0x00000009720f7211 */ /* 0x000fe200008f0eff */
[C---:B------:R-:W-:Y:S01]  /*2200*/  IMAD R31, R67.reuse, 0x2d, RZ ;  /* 0x0000002d431f7824 */ /* 0x040fe200078e02ff */
[-C--:B-1----:R-:W-:Y:S01]  /*2210*/  LEA R12, P2, R116, R7.reuse, 0x1 ;  /* 0x00000007740c7211 */ /* 0x082fe200078408ff */
[C---:B------:R-:W-:Y:S01]  /*2220*/  IMAD R148, R67.reuse, 0x66, RZ ;  /* 0x0000006643947824 */ /* 0x040fe200078e02ff */
[----:B------:R-:W-:Y:S01]  /*2230*/  CS2R R106, SRZ ;  /* 0x00000000006a7805 */ /* 0x000fe2000001ff00 */
[----:B------:R1:W-:Y:S01]  /*2240*/  STL.64 [R1+0x120], R14 ;  /* 0x0001200e01007387 */ /* 0x0003e20000100a00 */
[----:B---3--:R-:W-:Y:S01]  /*2250*/  LEA R10, P3, R118, R7, 0x1 ;  /* 0x00000007760a7211 */ /* 0x008fe200078608ff */
[C---:B------:R-:W-:Y:S01]  /*2260*/  IMAD R142, R67.reuse, 0x6c, RZ ;  /* 0x0000006c438e7824 */ /* 0x040fe200078e02ff */
[-C--:B------:R-:W-:Y:S01]  /*2270*/  LEA.HI.X.SX32 R13, R116, R9.reuse, 0x1, P2 ;  /* 0x00000009740d7211 */ /* 0x080fe200010f0eff */
[C---:B------:R-:W-:Y:S01]  /*2280*/  IMAD R39, R67.reuse, 0x37, RZ ;  /* 0x0000003743277824 */ /* 0x040fe200078e02ff */
[----:B------:R-:W-:Y:S01]  /*2290*/  LEA.HI.X.SX32 R11, R118, R9, 0x1, P3 ;  /* 0x00000009760b7211 */ /* 0x000fe200018f0eff */
[C---:B------:R-:W-:Y:S01]  /*22a0*/  IMAD R22, R67.reuse, 0x33, RZ ;  /* 0x0000003343167824 */ /* 0x040fe200078e02ff */
[----:B0-----:R-:W-:Y:S01]  /*22b0*/  LEA R16, P0, R120, R7, 0x1 ;  /* 0x0000000778107211 */ /* 0x001fe200078008ff */
[----:B------:R0:W-:Y:S01]  /*22c0*/  STL.64 [R1+0x118], R12 ;  /* 0x0001180c01007387 */ /* 0x0001e20000100a00 */
[----:B------:R-:W-:Y:S01]  /*22d0*/  IMAD R146, R67, 0x68, RZ ;  /* 0x0000006843927824 */ /* 0x000fe200078e02ff */
[----:B------:R-:W-:-:S02]  /*22e0*/  CS2R R108, SRZ ;  /* 0x00000000006c7805 */ /* 0x000fc4000001ff00 */
[----:B------:R-:W-:Y:S01]  /*22f0*/  LEA.HI.X.SX32 R17, R120, R9, 0x1, P0 ;  /* 0x0000000978117211 */ /* 0x000fe200000f0eff */
[----:B------:R3:W-:Y:S01]  /*2300*/  STL.64 [R1+0x110], R10 ;  /* 0x0001100a01007387 */ /* 0x0007e20000100a00 */
[C---:B-1----:R-:W-:Y:S01]  /*2310*/  LEA R14, P1, R122.reuse, R7, 0x1 ;  /* 0x000000077a0e7211 */ /* 0x042fe200078208ff */
[C---:B------:R-:W-:Y:S01]  /*2320*/  IMAD R46, R67.reuse, 0x7, RZ ;  /* 0x00000007432e7824 */ /* 0x040fe200078e02ff */
[----:B------:R-:W-:Y:S01]  /*2330*/  CS2R R110, SRZ ;  /* 0x00000000006e7805 */ /* 0x000fe2000001ff00 */
[----:B------:R1:W-:Y:S01]  /*2340*/  STL.64 [R1+0x108], R16 ;  /* 0x0001081001007387 */ /* 0x0003e20000100a00 */
[----:B------:R-:W-:Y:S01]  /*2350*/  LEA.HI.X.SX32 R15, R122, R9, 0x1, P1 ;  /* 0x000000097a0f7211 */ /* 0x000fe200008f0eff */
[C---:B------:R-:W-:Y:S01]  /*2360*/  IMAD R57, R67.reuse, 0x1d, RZ ;  /* 0x0000001d43397824 */ /* 0x040fe200078e02ff */
[----:B------:R-:W-:Y:S02]  /*2370*/  CS2R R112, SRZ ;  /* 0x0000000000707805 */ /* 0x000fe4000001ff00 */
[-C--:B0-----:R-:W-:Y:S01]  /*2380*/  LEA R12, P2, R124, R7.reuse, 0x1 ;  /* 0x000000077c0c7211 */ /* 0x081fe200078408ff */
[C---:B------:R-:W-:Y:S01]  /*2390*/  IMAD R134, R67.reuse, 0x74, RZ ;  /* 0x0000007443867824 */ /* 0x040fe200078e02ff */
[----:B------:R0:W-:Y:S01]  /*23a0*/  STL.64 [R1+0x100], R14 ;  /* 0x0001000e01007387 */ /* 0x0001e20000100a00 */
[C---:B------:R-:W-:Y:S01]  /*23b0*/  IMAD R65, R67.reuse, 0xf, RZ ;  /* 0x0000000f43417824 */ /* 0x040fe200078e02ff */
[----:B---3--:R-:W-:Y:S01]  /*23c0*/  LEA R10, P3, R126, R7, 0x1 ;  /* 0x000000077e0a7211 */ /* 0x008fe200078608ff */
[C---:B------:R-:W-:Y:S01]  /*23d0*/  IMAD R144, R67.reuse, 0x6a, RZ ;  /* 0x0000006a43907824 */ /* 0x040fe200078e02ff */
        /* <DEDUP_REMOVED lines=8> */
[----:B0-----:R-:W-:Y:S01]  /*2460*/  LEA R14, P1, R130, R7, 0x1 ;  /* 0x00000007820e7211 */ /* 0x001fe200078208ff */
[----:B------:R0:W-:Y:S01]  /*2470*/  STL.64 [R1+0xf0], R10 ;  /* 0x0000f00a01007387 */ /* 0x0001e20000100a00 */
[-C--:B------:R-:W-:Y:S01]  /*2480*/  LEA.HI.X.SX32 R17, R128, R9.reuse, 0x1, P0 ;  /* 0x0000000980117211 */ /* 0x080fe200000f0eff */
[C---:B------:R-:W-:Y:S01]  /*2490*/  IMAD R132, R67.reuse, 0x76, RZ ;  /* 0x0000007643847824 */ /* 0x040fe200078e02ff */
[----:B------:R-:W-:Y:S01]  /*24a0*/  LEA.HI.X.SX32 R15, R130, R9, 0x1, P1 ;  /* 0x00000009820f7211 */ /* 0x000fe200008f0eff */
[----:B------:R-:W-:Y:S01]  /*24b0*/  IMAD R55, R67, 0x39, RZ ;  /* 0x0000003943377824 */ /* 0x000fe200078e02ff */
[----:B--2---:R-:W-:Y:S01]  /*24c0*/  IADD3 R152, P0, P1, R5, UR6, R152 ;  /* 0x0000000605987c10 */ /* 0x004fe2000f91e098 */
[----:B------:R-:W-:Y:S01]  /*24d0*/  STL.64 [R1+0xe8], R16 ;  /* 0x0000e81001007387 */ /* 0x000fe20000100a00 */
[C---:B------:R-:W-:Y:S01]  /*24e0*/  IMAD R60, R67.reuse, 0x3b, RZ ;  /* 0x0000003b433c7824 */ /* 0x040fe200078e02ff */
[-C--:B-1----:R-:W-:Y:S01]  /*24f0*/  LEA R12, P2, R4, R7.reuse, 0x1 ;  /* 0x00000007040c7211 */ /* 0x082fe200078408ff */
[----:B------:R-:W-:Y:S01]  /*2500*/  IMAD R130, R67, 0x78, RZ ;  /* 0x0000007843827824 */ /* 0x000fe200078e02ff */
[-C--:B------:R-:W-:Y:S01]  /*2510*/  IADD3 R160, P6, R123, R152.reuse, RZ ;  /* 0x000000987ba07210 */ /* 0x080fe20007fde0ff */
[----:B------:R1:W-:Y:S01]  /*2520*/  STL.64 [R1+0xe0], R14 ;  /* 0x0000e00e01007387 */ /* 0x0003e20000100a00 */
[----:B0-----:R-:W-:Y:S01]  /*2530*/  LEA R10, P3, R0, R7, 0x1 ;  /* 0x00000007000a7211 */ /* 0x001fe200078608ff */
[C---:B------:R-:W-:Y:S01]  /*2540*/  IMAD R128, R67.reuse, 0x7a, RZ ;  /* 0x0000007a43807824 */ /* 0x040fe200078e02ff */
[-C--:B------:R-:W-:Y:S01]  /*2550*/  LEA.HI.X.SX32 R13, R4, R9.reuse, 0x1, P2 ;  /* 0x00000009040d7211 */ /* 0x080fe200010f0eff */
[----:B------:R-:W-:Y:S01]  /*2560*/  IMAD R126, R67, 0x7c, RZ ;  /* 0x0000007c437e7824 */ /* 0x000fe200078e02ff */
[----:B------:R-:W-:Y:S01]  /*2570*/  LEA.HI.X.SX32 R11, R0, R9, 0x1, P3 ;  /* 0x00000009000b7211 */ /* 0x000fe200018f0eff */
[----:B------:R-:W-:Y:S01]  /*2580*/  IMAD.HI R0, R3, 0x2, RZ ;  /* 0x0000000203007827 */ /* 0x000fe200078e02ff */
[-C--:B------:R-:W-:Y:S01]  /*2590*/  LEA RZ, P2, R67, R152.reuse, 0x5 ;  /* 0x0000009843ff7211 */ /* 0x080fe200078428ff */
[----:B------:R0:W-:Y:S01]  /*25a0*/  STL.64 [R1+0xd8], R12 ;  /* 0x0000d80c01007387 */ /* 0x0001e20000100a00 */
[-C--:B------:R-:W-:Y:S01]  /*25b0*/  IADD3 R246, P4, R247, R152.reuse, RZ ;  /* 0x00000098f7f67210 */ /* 0x080fe20007f9e0ff */
[C---:B------:R-:W-:Y:S01]  /*25c0*/  IMAD R9, R67.reuse, 0xe, RZ ;  /* 0x0000000e43097824 */ /* 0x040fe200078e02ff */
[----:B------:R-:W-:Y:S01]  /*25d0*/  IADD3.X R153, R0, UR5, R153, P0, P1 ;  /* 0x0000000500997c10 */ /* 0x000fe200087e2499 */
[----:B------:R2:W-:Y:S01]  /*25e0*/  STL.64 [R1+0xd0], R10 ;  /* 0x0000d00a01007387 */ /* 0x0005e20000100a00 */
[CC--:B------:R-:W-:Y:S01]  /*25f0*/  LEA RZ, P0, R67.reuse, R152.reuse, 0x6 ;  /* 0x0000009843ff7211 */ /* 0x0c0fe200078030ff */
[C---:B-1----:R-:W-:Y:S01]  /*2600*/  IMAD R14, R67.reuse, 0x3a, RZ ;  /* 0x0000003a430e7824 */ /* 0x042fe200078e02ff */
[CC--:B------:R-:W-:Y:S01]  /*2610*/  LEA.HI.X.SX32 R161, R67.reuse, R153.reuse, 0x1, P6 ;  /* 0x0000009943a17211 */ /* 0x0c0fe200030f0eff */
[----:B------:R-:W-:Y:S01]  /*2620*/  IMAD R17, R67, 0x1e, RZ ;  /* 0x0000001e43117824 */ /* 0x000fe200078e02ff */
[-C--:B------:R-:W-:Y:S01]  /*2630*/  LEA.HI.X.SX32 R157, R157, R153.reuse, 0x1, P2 ;  /* 0x000000999d9d7211 */ /* 0x080fe200010f0eff */
[----:B------:R-:W-:Y:S01]  /*2640*/  IMAD R16, R67, 0x3c, RZ ;  /* 0x0000003c43107824 */ /* 0x000fe200078e02ff */
[-C--:B------:R-:W-:Y:S01]  /*2650*/  IADD3 R244, P6, R245, R152.reuse, RZ ;  /* 0x00000098f5f47210 */ /* 0x080fe20007fde0ff */
[----:B------:R1:W-:Y:S01]  /*2660*/  STL.64 [R1+0xc8], R160 ;  /* 0x0000c8a001007387 */ /* 0x0003e20000100a00 */
[-C--:B------:R-:W-:Y:S01]  /*2670*/  LEA.HI.X.SX32 R247, R59, R153.reuse, 0x1, P4 ;  /* 0x000000993bf77211 */ /* 0x080fe200020f0eff */
[C---:B0-----:R-:W-:Y:S01]  /*2680*/  IMAD R12, R67.reuse, 0x1a, RZ ;  /* 0x0000001a430c7824 */ /* 0x041fe200078e02ff */
[-C--:B------:R-:W-:Y:S01]  /*2690*/  LEA.HI.X.SX32 R245, R56, R153.reuse, 0x1, P6 ;  /* 0x0000009938f57211 */ /* 0x080fe200030f0eff */
[C---:B--2---:R-:W-:Y:S01]  /*26a0*/  IMAD R10, R67.reuse, 0x34, RZ ;  /* 0x00000034430a7824 */ /* 0x044fe200078e02ff */
[-C--:B------:R-:W-:Y:S01]  /*26b0*/  IADD3 R214, P4, R214, R152.reuse, RZ ;  /* 0x00000098d6d67210 */ /* 0x080fe20007f9e0ff */
[C---:B------:R-:W-:Y:S01]  /*26c0*/  IMAD R13, R67.reuse, 0x38, RZ ;  /* 0x00000038430d7824 */ /* 0x040fe200078e02ff */
[-C--:B------:R-:W-:Y:S01]  /*26d0*/  LEA.HI.X.SX32 R159, R158, R153.reuse, 0x1, P0 ;  /* 0x000000999e9f7211 */ /* 0x080fe200000f0eff */
[----:B------:R-:W-:Y:S01]  /*26e0*/  IMAD R11, R67, 0x1c, RZ ;  /* 0x0000001c430b7824 */ /* 0x000fe200078e02ff */
[-C--:B------:R-:W-:Y:S01]  /*26f0*/  LEA.HI.X.SX32 R215, R47, R153.reuse, 0x1, P4 ;  /* 0x000000992fd77211 */ /* 0x080fe200020f0eff */
[C---:B------:R-:W-:Y:S01]  /*2700*/  IMAD R15, R67.reuse, 0x3e, RZ ;  /* 0x0000003e430f7824 */ /* 0x040fe200078e02ff */
[-C--:B------:R-:W-:Y:S01]  /*2710*/  IADD3 R218, P0, R218, R152.reuse, RZ ;  /* 0x00000098dada7210 */ /* 0x080fe20007f1e0ff */
[C---:B------:R-:W-:Y:S01]  /*2720*/  IMAD R124, R67.reuse, 0x7e, RZ ;  /* 0x0000007e437c7824 */ /* 0x040fe200078e02ff */
[-C--:B-1----:R-:W-:Y:S01]  /*2730*/  IADD3 R160, P2, R56, R152.reuse, RZ ;  /* 0x0000009838a07210 */ /* 0x082fe20007f5e0ff */
[C---:B------:R-:W-:Y:S01]  /*2740*/  IMAD R62, R67.reuse, 0x3d, RZ ;  /* 0x0000003d433e7824 */ /* 0x040fe200078e02ff */
[CC--:B------:R-:W-:Y:S01]  /*2750*/  LEA RZ, P5, R67.reuse, R152.reuse, 0x3 ;  /* 0x0000009843ff7211 */ /* 0x0c0fe200078a18ff */
[C---:B------:R-:W-:Y:S01]  /*2760*/  IMAD R63, R67.reuse, 0x1f, RZ ;  /* 0x0000001f433f7824 */ /* 0x040fe200078e02ff */
[-C--:B------:R-:W-:Y:S01]  /*2770*/  LEA.HI.X.SX32 R161, R58, R153.reuse, 0x1, P2 ;  /* 0x000000993aa17211 */ /* 0x080fe200010f0eff */
[----:B------:R-:W-:Y:S01]  /*2780*/  IMAD R61, R67, 0x3f, RZ ;  /* 0x0000003f433d7824 */ /* 0x000fe200078e02ff */
[-C--:B------:R-:W-:Y:S01]  /*2790*/  IADD3 R162, P2, R52, R152.reuse, RZ ;  /* 0x0000009834a27210 */ /* 0x080fe20007f5e0ff */
[----:B------:R-:W-:Y:S01]  /*27a0*/  UMOV UR5, URZ ;  /* 0x0000003f00057c82 */ /* 0x000fe20008000000 */
[-C--:B------:R-:W-:Y:S01]  /*27b0*/  LEA.HI.X.SX32 R219, R48, R153.reuse, 0x1, P0 ;  /* 0x0000009930db7211 */ /* 0x080fe200000f0eff */
[----:B------:R0:W-:Y:S01]  /*27c0*/  STL.64 [R1+0x68], R160 ;  /* 0x000068a001007387 */ /* 0x0001e20000100a00 */
[-C--:B------:R-:W-:Y:S01]  /*27d0*/  LEA.HI.X.SX32 R163, R53, R153.reuse, 0x1, P2 ;  /* 0x0000009935a37211 */ /* 0x080fe200010f0eff */
[----:B------:R-:W-:Y:S01]  /*27e0*/  UMOV UR6, URZ ;  /* 0x0000003f00067c82 */ /* 0x000fe20008000000 */
[-C--:B------:R-:W-:Y:S01]  /*27f0*/  LEA.HI.X.SX32 R121, R121, R153.reuse, 0x1, P5 ;  /* 0x0000009979797211 */ /* 0x080fe200028f0eff */
[----:B------:R-:W-:Y:S01]  /*2800*/  UIADD3.X UR11, UR6, 0x40000040, URZ, UP1, !UPT ;  /* 0x40000040060b7890 */ /* 0x000fe20008ffe43f */
[-C--:B------:R-:W-:Y:S01]  /*2810*/  IADD3 R240, P5, R241, R152.reuse, RZ ;  /* 0x00000098f1f07210 */ /* 0x080fe20007fbe0ff */
[----:B------:R-:W-:Y:S01]  /*2820*/  UIADD3.X UR9, UR5, 0x40000040, URZ, UP0, !UPT ;  /* 0x4000004005097890 */ /* 0x000fe200087fe43f */
[-C--:B------:R-:W-:Y:S01]  /*2830*/  LEA RZ, P1, R67, R152.reuse, 0x2 ;  /* 0x0000009843ff7211 */ /* 0x080fe200078210ff */
[----:B------:R-:W-:Y:S01]  /*2840*/  IMAD.MOV.U32 R6, RZ, RZ, 0x3f800000 ;  /* 0x3f800000ff067424 */ /* 0x000fe200078e00ff */
[CC--:B------:R-:W-:Y:S01]  /*2850*/  LEA.HI.X.SX32 R241, R51.reuse, R153.reuse, 0x1, P5 ;  /* 0x0000009933f17211 */ /* 0x0c0fe200028f0eff */
[----:B------:R-:W-:Y:S01]  /*2860*/  IMAD.MOV.U32 R5, RZ, RZ, -0x800000 ;  /* 0xff800000ff057424 */ /* 0x000fe200078e00ff */
[-C--:B------:R-:W-:Y:S01]  /*2870*/  IADD3 R204, P5, R204, R152.reuse, RZ ;  /* 0x00000098cccc7210 */ /* 0x080fe20007fbe0ff */
[----:B------:R-:W-:Y:S01]  /*2880*/  IMAD.MOV.U32 R3, RZ, RZ, RZ ;  /* 0x000000ffff037224 */ /* 0x000fe200078e00ff */
[----:B0-----:R-:W-:Y:S01]  /*2890*/  IADD3 R160, P6, R51, R152, RZ ;  /* 0x0000009833a07210 */ /* 0x001fe20007fde0ff */
[----:B------:R-:W-:Y:S01]  /*28a0*/  IMAD.MOV.U32 R7, RZ, RZ, -0x800000 ;  /* 0xff800000ff077424 */ /* 0x000fe200078e00ff */
[-C--:B------:R-:W-:Y:S01]  /*28b0*/  LEA.HI.X.SX32 R205, R38, R153.reuse, 0x1, P5 ;  /* 0x0000009926cd7211 */ /* 0x080fe200028f0eff */
[----:B------:R-:W-:Y:S01]  /*28c0*/  IMAD.MOV.U32 R4, RZ, RZ, 0x3f800000 ;  /* 0x3f800000ff047424 */ /* 0x000fe200078e00ff */
[----:B------:R-:W-:-:S02]  /*28d0*/  LEA.HI.X.SX32 R161, R52, R153, 0x1, P6 ;  /* 0x0000009934a17211 */ /* 0x000fc400030f0eff */
[----:B------:R-:W-:Y:S02]  /*28e0*/  CS2R R116, SRZ ;  /* 0x0000000000747805 */ /* 0x000fe4000001ff00 */
[-C--:B------:R-:W-:Y:S02]  /*28f0*/  LEA.HI.X.SX32 R123, R123, R153.reuse, 0x1, P1 ;  /* 0x000000997b7b7211 */ /* 0x080fe400008f0eff */
[----:B------:R-:W-:Y:S02]  /*2900*/  CS2R R118, SRZ ;  /* 0x0000000000767805 */ /* 0x000fe4000001ff00 */
[-C--:B------:R-:W-:Y:S01]  /*2910*/  IADD3 R242, P1, R243, R152.reuse, RZ ;  /* 0x00000098f3f27210 */ /* 0x080fe20007f3e0ff */
[----:B------:R0:W-:Y:S01]  /*2920*/  STL.64 [R1+0x60], R160 ;  /* 0x000060a001007387 */ /* 0x0001e20000100a00 */
[-C--:B------:R-:W-:Y:S01]  /*2930*/  IADD3 R208, P2, R208, R152.reuse, RZ ;  /* 0x00000098d0d07210 */ /* 0x080fe20007f5e0ff */
[----:B------:R-:W-:Y:S01]  /*2940*/  UIADD3.64 UR42, UR10, 0x2, URZ ;  /* 0x000000020a2a7897 */ /* 0x000fe2000fffe03f */
[-C--:B------:R-:W-:Y:S01]  /*2950*/  LEA.HI.X.SX32 R243, R54, R153.reuse, 0x1, P1 ;  /* 0x0000009936f37211 */ /* 0x080fe200008f0eff */
[----:B------:R1:W-:Y:S01]  /*2960*/  STL.64 [R1+0xa0], R162 ;  /* 0x0000a0a201007387 */ /* 0x0003e20000100a00 */
[-C--:B------:R-:W-:Y:S01]  /*2970*/  IADD3 R210, P1, R210, R152.reuse, RZ ;  /* 0x00000098d2d27210 */ /* 0x080fe20007f3e0ff */
[----:B------:R-:W-:Y:S01]  /*2980*/  UIADD3.64 UR38, UR10, 0x4, URZ ;  /* 0x000000040a267897 */ /* 0x000fe2000fffe03f */
[-C--:B------:R-:W-:Y:S01]  /*2990*/  LEA RZ, P3, R67, R152.reuse, 0x4 ;  /* 0x0000009843ff7211 */ /* 0x080fe200078620ff */
[----:B------:R-:W-:Y:S01]  /*29a0*/  UIADD3.64 UR34, UR10, 0x1fe, URZ ;  /* 0x000001fe0a227897 */ /* 0x000fe2000fffe03f */
[-C--:B------:R-:W-:Y:S01]  /*29b0*/  LEA.HI.X.SX32 R211, R42, R153.reuse, 0x1, P1 ;  /* 0x000000992ad37211 */ /* 0x080fe200008f0eff */
[----:B------:R-:W-:Y:S01]  /*29c0*/  UIADD3.64 UR30, UR10, 0x200, URZ ;  /* 0x000002000a1e7897 */ /* 0x000fe2000fffe03f */
[-C--:B------:R-:W-:Y:S01]  /*29d0*/  IADD3 R190, P1, R190, R152.reuse, RZ ;  /* 0x00000098bebe7210 */ /* 0x080fe20007f3e0ff */
[----:B------:R-:W-:Y:S01]  /*29e0*/  UIADD3.64 UR26, UR10, 0x202, URZ ;  /* 0x000002020a1a7897 */ /* 0x000fe2000fffe03f */
[-C--:B0-----:R-:W-:Y:S01]  /*29f0*/  IADD3 R160, P6, R48, R152.reuse, RZ ;  /* 0x0000009830a07210 */ /* 0x081fe20007fde0ff */
[----:B------:R-:W-:Y:S01]  /*2a00*/  UIADD3.64 UR22, UR10, 0x204, URZ ;  /* 0x000002040a167897 */ /* 0x000fe2000fffe03f */
[-C--:B------:R-:W-:Y:S01]  /*2a10*/  LEA.HI.X.SX32 R191, R29, R153.reuse, 0x1, P1 ;  /* 0x000000991dbf7211 */ /* 0x080fe200008f0eff */
[----:B------:R-:W-:Y:S01]  /*2a20*/  UIADD3.64 UR40, UR8, 0x80, URZ ;  /* 0x0000008008287897 */ /* 0x000fe2000fffe03f */
[----:B------:R-:W-:Y:S01]  /*2a30*/  LEA.HI.X.SX32 R161, R49, R153, 0x1, P6 ;  /* 0x0000009931a17211 */ /* 0x000fe200030f0eff */
[----:B------:R-:W-:Y:S01]  /*2a40*/  UIADD3.64 UR36, UR8, 0x100, URZ ;  /* 0x0000010008247897 */ /* 0x000fe2000fffe03f */
[----:B------:R-:W-:-:S02]  /*2a50*/  IADD3 R164, P6, R44, R152, RZ ;  /* 0x000000982ca47210 */ /* 0x000fc40007fde0ff */
[-C--:B-1----:R-:W-:Y:S01]  /*2a60*/  IADD3 R162, P0, R43, R152.reuse, RZ ;  /* 0x000000982ba27210 */ /* 0x082fe20007f1e0ff */
[----:B------:R0:W-:Y:S01]  /*2a70*/  STL.64 [R1+0x58], R160 ;  /* 0x000058a001007387 */ /* 0x0001e20000100a00 */
[-C--:B------:R-:W-:Y:S02]  /*2a80*/  LEA.HI.X.SX32 R165, R45, R153.reuse, 0x1, P6 ;  /* 0x000000992da57211 */ /* 0x080fe400030f0eff */
[-C--:B------:R-:W-:Y:S02]  /*2a90*/  LEA.HI.X.SX32 R163, R44, R153.reuse, 0x1, P0 ;  /* 0x000000992ca37211 */ /* 0x080fe400000f0eff */
[-C--:B------:R-:W-:Y:S01]  /*2aa0*/  LEA.HI.X.SX32 R209, R41, R153.reuse, 0x1, P2 ;  /* 0x0000009929d17211 */ /* 0x080fe200010f0eff */
[----:B------:R1:W-:Y:S01]  /*2ab0*/  STL.64 [R1+0xb8], R164 ;  /* 0x0000b8a401007387 */ /* 0x0003e20000100a00 */
[----:B------:R-:W-:Y:S02]  /*2ac0*/  IADD3 R186, P2, R186, R152, RZ ;  /* 0x00000098baba7210 */ /* 0x000fe40007f5e0ff */
[----:B------:R-:W-:-:S02]  /*2ad0*/  LEA.HI.X.SX32 R155, R155, R153, 0x1, P3 ;  /* 0x000000999b9b7211 */ /* 0x000fc400018f0eff */
[-C--:B------:R-:W-:Y:S02]  /*2ae0*/  IADD3 R222, P3, R223, R152.reuse, RZ ;  /* 0x00000098dfde7210 */ /* 0x080fe40007f7e0ff */
[-C--:B0-----:R-:W-:Y:S02]  /*2af0*/  IADD3 R160, P4, R42, R152.reuse, RZ ;  /* 0x000000982aa07210 */ /* 0x081fe40007f9e0ff */
[-C--:B------:R-:W-:Y:S02]  /*2b00*/  IADD3 R198, P6, R198, R152.reuse, RZ ;  /* 0x00000098c6c67210 */ /* 0x080fe40007fde0ff */
[-C--:B------:R-:W-:Y:S02]  /*2b10*/  LEA.HI.X.SX32 R161, R43, R153.reuse, 0x1, P4 ;  /* 0x000000992ba17211 */ /* 0x080fe400020f0eff */
[----:B-1----:R-:W-:Y:S02]  /*2b20*/  IADD3 R164, P1, R24, R152, RZ ;  /* 0x0000009818a47210 */ /* 0x002fe40007f3e0ff */
[-C--:B------:R-:W-:Y:S01]  /*2b30*/  LEA.HI.X.SX32 R187, R28, R153.reuse, 0x1, P2 ;  /* 0x000000991cbb7211 */ /* 0x080fe200010f0eff */
[----:B------:R0:W-:Y:S01]  /*2b40*/  STL.64 [R1+0x50], R160 ;  /* 0x000050a001007387 */ /* 0x0001e20000100a00 */
[----:B------:R-:W-:-:S02]  /*2b50*/  LEA.HI.X.SX32 R165, R25, R153, 0x1, P1 ;  /* 0x0000009919a57211 */ /* 0x000fc400008f0eff */
[-C--:B------:R-:W-:Y:S01]  /*2b60*/  LEA.HI.X.SX32 R223, R50, R153.reuse, 0x1, P3 ;  /* 0x0000009932df7211 */ /* 0x080fe200018f0eff */
[----:B------:R1:W-:Y:S01]  /*2b70*/  STL.64 [R1+0x98], R162 ;  /* 0x000098a201007387 */ /* 0x0003e20000100a00 */
[-C--:B------:R-:W-:Y:S02]  /*2b80*/  IADD3 R202, P3, R202, R152.reuse, RZ ;  /* 0x00000098caca7210 */ /* 0x080fe40007f7e0ff */
[-C--:B------:R-:W-:Y:S02]  /*2b90*/  LEA.HI.X.SX32 R199, R32, R153.reuse, 0x1, P6 ;  /* 0x0000009920c77211 */ /* 0x080fe400030f0eff */
[-C--:B------:R-:W-:Y:S02]  /*2ba0*/  IADD3 R150, P6, R150, R152.reuse, RZ ;  /* 0x0000009896967210 */ /* 0x080fe40007fde0ff */
[----:B------:R-:W-:Y:S02]  /*2bb0*/  LEA.HI.X.SX32 R203, R36, R153, 0x1, P3 ;  /* 0x0000009924cb7211 */ /* 0x000fe400018f0eff */
[----:B0-----:R-:W-:-:S02]  /*2bc0*/  IADD3 R160, P4, R38, R152, RZ ;  /* 0x0000009826a07210 */ /* 0x001fc40007f9e0ff */
[-C--:B------:R-:W-:Y:S02]  /*2bd0*/  IADD3 R182, P3, R182, R152.reuse, RZ ;  /* 0x00000098b6b67210 */ /* 0x080fe40007f7e0ff */
[-C--:B------:R-:W-:Y:S02]  /*2be0*/  LEA.HI.X.SX32 R161, R40, R153.reuse, 0x1, P4 ;  /* 0x0000009928a17211 */ /* 0x080fe400020f0eff */
[-C--:B-1----:R-:W-:Y:S02]  /*2bf0*/  IADD3 R162, P4, R34, R152.reuse, RZ ;  /* 0x0000009822a27210 */ /* 0x082fe40007f9e0ff */
[-C--:B------:R-:W-:Y:S01]  /*2c00*/  LEA.HI.X.SX32 R151, R18, R153.reuse, 0x1, P6 ;  /* 0x0000009912977211 */ /* 0x080fe200030f0eff */
[----:B------:R0:W-:Y:S01]  /*2c10*/  STL.64 [R1+0x48], R160 ;  /* 0x000048a001007387 */ /* 0x0001e20000100a00 */
[----:B------:R-:W-:Y:S02]  /*2c20*/  LEA.HI.X.SX32 R163, R35, R153, 0x1, P4 ;  /* 0x0000009923a37211 */ /* 0x000fe400020f0eff */
[----:B------:R-:W-:-:S02]  /*2c30*/  IADD3 R178, P4, R178, R152, RZ ;  /* 0x00000098b2b27210 */ /* 0x000fc40007f9e0ff */
[-C--:B------:R-:W-:Y:S02]  /*2c40*/  LEA.HI.X.SX32 R183, R21, R153.reuse, 0x1, P3 ;  /* 0x0000009915b77211 */ /* 0x080fe400018f0eff */
[----:B------:R-:W-:Y:S02]  /*2c50*/  LEA.HI.X.SX32 R179, R20, R153, 0x1, P4 ;  /* 0x0000009914b37211 */ /* 0x000fe400020f0eff */
[-C--:B------:R-:W-:Y:S02]  /*2c60*/  IADD3 R20, P6, R10, R152.reuse, RZ ;  /* 0x000000980a147210 */ /* 0x080fe40007fde0ff */
[-C--:B------:R-:W-:Y:S02]  /*2c70*/  IADD3 R194, P0, R194, R152.reuse, RZ ;  /* 0x00000098c2c27210 */ /* 0x080fe40007f1e0ff */
[-C--:B0-----:R-:W-:Y:S02]  /*2c80*/  IADD3 R160, P5, R32, R152.reuse, RZ ;  /* 0x0000009820a07210 */ /* 0x081fe40007fbe0ff */
[----:B------:R-:W-:-:S02]  /*2c90*/  IADD3 R140, P4, R140, R152, RZ ;  /* 0x000000988c8c7210 */ /* 0x000fc40007f9e0ff */
[-C--:B------:R-:W-:Y:S02]  /*2ca0*/  LEA.HI.X.SX32 R161, R34, R153.reuse, 0x1, P5 ;  /* 0x0000009922a17211 */ /* 0x080fe400028f0eff */
[-C--:B------:R-:W-:Y:S02]  /*2cb0*/  LEA.HI.X.SX32 R195, R31, R153.reuse, 0x1, P0 ;  /* 0x000000991fc37211 */ /* 0x080fe400000f0eff */
[-C--:B------:R-:W-:Y:S01]  /*2cc0*/  IADD3 R148, P0, R148, R152.reuse, RZ ;  /* 0x0000009894947210 */ /* 0x080fe20007f1e0ff */
[----:B------:R0:W-:Y:S01]  /*2cd0*/  STL.64 [R1+0x40], R160 ;  /* 0x000040a001007387 */ /* 0x0001e20000100a00 */
[----:B------:R-:W-:Y:S02]  /*2ce0*/  IADD3 R142, P3, R142, R152, RZ ;  /* 0x000000988e8e7210 */ /* 0x000fe40007f7e0ff */
[-C--:B------:R-:W-:Y:S01]  /*2cf0*/  LEA.HI.X.SX32 R141, R39, R153.reuse, 0x1, P4 ;  /* 0x00000099278d7211 */ /* 0x080fe200020f0eff */
[----:B------:R1:W-:Y:S01]  /*2d00*/  STL.64 [R1+0x90], R162 ;  /* 0x000090a201007387 */ /* 0x0003e20000100a00 */
[----:B------:R-:W-:-:S02]  /*2d10*/  LEA.HI.X.SX32 R149, R22, R153, 0x1, P0 ;  /* 0x0000009916957211 */ /* 0x000fc400000f0eff */
[-C--:B------:R-:W-:Y:S02]  /*2d20*/  LEA.HI.X.SX32 R143, R8, R153.reuse, 0x1, P3 ;  /* 0x00000099088f7211 */ /* 0x080fe400018f0eff */
[-C--:B------:R-:W-:Y:S02]  /*2d30*/  IADD3 R146, P1, R146, R152.reuse, RZ ;  /* 0x0000009892927210 */ /* 0x080fe40007f3e0ff */
[-C--:B------:R-:W-:Y:S02]  /*2d40*/  IADD3 R138, P0, R138, R152.reuse, RZ ;  /* 0x000000988a8a7210 */ /* 0x080fe40007f1e0ff */
[----:B0-----:R-:W-:Y:S02]  /*2d50*/  IADD3 R160, P5, R29, R152, RZ ;  /* 0x000000981da07210 */ /* 0x001fe40007fbe0ff */
[-C--:B------:R-:W-:Y:S02]  /*2d60*/  LEA.HI.X.SX32 R147, R10, R153.reuse, 0x1, P1 ;  /* 0x000000990a937211 */ /* 0x080fe400008f0eff */
[----:B------:R-:W-:-:S02]  /*2d70*/  LEA.HI.X.SX32 R161, R30, R153, 0x1, P5 ;  /* 0x000000991ea17211 */ /* 0x000fc400028f0eff */
[-C--:B-1----:R-:W-:Y:S02]  /*2d80*/  IADD3 R162, P2, R23, R152.reuse, RZ ;  /* 0x0000009817a27210 */ /* 0x082fe40007f5e0ff */
[-C--:B------:R-:W-:Y:S01]  /*2d90*/  IADD3 R134, P1, R134, R152.reuse, RZ ;  /* 0x0000009886867210 */ /* 0x080fe20007f3e0ff */
[----:B------:R0:W-:Y:S01]  /*2da0*/  STL.64 [R1+0x38], R160 ;  /* 0x000038a001007387 */ /* 0x0001e20000100a00 */
[-C--:B------:R-:W-:Y:S02]  /*2db0*/  LEA.HI.X.SX32 R163, R24, R153.reuse, 0x1, P2 ;  /* 0x0000009918a37211 */ /* 0x080fe400010f0eff */
[-C--:B------:R-:W-:Y:S02]  /*2dc0*/  LEA.HI.X.SX32 R135, R14, R153.reuse, 0x1, P1 ;  /* 0x000000990e877211 */ /* 0x080fe400008f0eff */
[----:B------:R-:W-:Y:S02]  /*2dd0*/  IADD3 R144, P2, R144, R152, RZ ;  /* 0x0000009890907210 */ /* 0x000fe40007f5e0ff */
[----:B------:R-:W-:-:S02]  /*2de0*/  LEA.HI.X.SX32 R139, R13, R153, 0x1, P0 ;  /* 0x000000990d8b7211 */ /* 0x000fc400000f0eff */
[-C--:B------:R-:W-:Y:S02]  /*2df0*/  LEA.HI.X.SX32 R145, R33, R153.reuse, 0x1, P2 ;  /* 0x0000009921917211 */ /* 0x080fe400010f0eff */
[-C--:B------:R-:W-:Y:S02]  /*2e00*/  IADD3 R132, P2, R132, R152.reuse, RZ ;  /* 0x0000009884847210 */ /* 0x080fe40007f5e0ff */
[-C--:B0-----:R-:W-:Y:S02]  /*2e10*/  IADD3 R160, P5, R25, R152.reuse, RZ ;  /* 0x0000009819a07210 */ /* 0x081fe40007fbe0ff */
[-C--:B------:R-:W-:Y:S02]  /*2e20*/  LEA.HI.X.SX32 R133, R60, R153.reuse, 0x1, P2 ;  /* 0x000000993c857211 */ /* 0x080fe400010f0eff */
[----:B------:R-:W-:Y:S02]  /*2e30*/  LEA.HI.X.SX32 R161, R26, R153, 0x1, P5 ;  /* 0x000000991aa17211 */ /* 0x000fe400028f0eff */
[----:B------:R-:W-:-:S02]  /*2e40*/  IADD3 R126, P0, R126, R152, RZ ;  /* 0x000000987e7e7210 */ /* 0x000fc40007f1e0ff */
[-C--:B------:R-:W-:Y:S01]  /*2e50*/  IADD3 R250, P2, R15, R152.reuse, RZ ;  /* 0x000000980ffa7210 */ /* 0x080fe20007f5e0ff */
[----:B------:R0:W-:Y:S01]  /*2e60*/  STL.64 [R1+0xc0], R160 ;  /* 0x0000c0a001007387 */ /* 0x0001e20000100a00 */
[----:B------:R-:W-:Y:S02]  /*2e70*/  MOV R0, RZ ;  /* 0x000000ff00007202 */ /* 0x000fe40000000f00 */
[-C--:B------:R-:W-:Y:S01]  /*2e80*/  LEA.HI.X.SX32 R251, R63, R153.reuse, 0x1, P2 ;  /* 0x000000993ffb7211 */ /* 0x080fe200010f0eff */
[----:B------:R-:W-:Y:S01]  /*2e90*/  STL.64 [R1+0xb0], R164 ;  /* 0x0000b0a401007387 */ /* 0x000fe20000100a00 */
[-C--:B------:R-:W-:Y:S02]  /*2ea0*/  LEA.HI.X.SX32 R127, R15, R153.reuse, 0x1, P0 ;  /* 0x000000990f7f7211 */ /* 0x080fe400000f0eff */
[----:B0-----:R-:W-:Y:S02]  /*2eb0*/  IADD3 R160, P5, R21, R152, RZ ;  /* 0x0000009815a07210 */ /* 0x001fe40007fbe0ff */
[----:B------:R-:W-:-:S02]  /*2ec0*/  LEA.HI.X.SX32 R21, R12, R153, 0x1, P6 ;  /* 0x000000990c157211 */ /* 0x000fc400030f0eff */
[----:B------:R-:W-:-:S05]  /*2ed0*/  LEA.HI.X.SX32 R161, R23, R153, 0x1, P5 ;  /* 0x0000009917a17211 */ /* 0x000fca00028f0eff */
[----:B------:R0:W-:Y:S04]  /*2ee0*/  STL.64 [R1+0x30], R160 ;  /* 0x000030a001007387 */ /* 0x0001e80000100a00 */
[----:B------:R-:W-:Y:S01]  /*2ef0*/  STL.64 [R1+0x88], R162 ;  /* 0x000088a201007387 */ /* 0x000fe20000100a00 */
[-C--:B0-----:R-:W-:Y:S02]  /*2f00*/  IADD3 R160, P5, R18, R152.reuse, RZ ;  /* 0x0000009812a07210 */ /* 0x081fe40007fbe0ff */
[----:B------:R-:W-:Y:S02]  /*2f10*/  IADD3 R18, P6, R8, R152, RZ ;  /* 0x0000009808127210 */ /* 0x000fe40007fde0ff */
[-C--:B------:R-:W-:Y:S02]  /*2f20*/  LEA.HI.X.SX32 R161, R19, R153.reuse, 0x1, P5 ;  /* 0x0000009913a17211 */ /* 0x080fe400028f0eff */
[----:B------:R-:W-:-:S02]  /*2f30*/  LEA.HI.X.SX32 R19, R37, R153, 0x1, P6 ;  /* 0x0000009925137211 */ /* 0x000fc400030f0eff */
[-C--:B------:R-:W-:Y:S01]  /*2f40*/  IADD3 R22, P6, R9, R152.reuse, RZ ;  /* 0x0000009809167210 */ /* 0x080fe20007fde0ff */
[----:B------:R0:W-:Y:S03]  /*2f50*/  STL.64 [R1+0x28], R160 ;  /* 0x000028a001007387 */ /* 0x0001e60000100a00 */
[----:B------:R-:W-:Y:S02]  /*2f60*/  LEA.HI.X.SX32 R23, R46, R153, 0x1, P6 ;  /* 0x000000992e177211 */ /* 0x000fe400030f0eff */
[----:B------:R-:W-:-:S04]  /*2f70*/  IADD3 R130, P6, R130, R152, RZ ;  /* 0x0000009882827210 */ /* 0x000fc80007fde0ff */
[----:B------:R-:W-:Y:S02]  /*2f80*/  LEA.HI.X.SX32 R131, R16, R153, 0x1, P6 ;  /* 0x0000009910837211 */ /* 0x000fe400030f0eff */
[----:B0-----:R-:W-:-:S04]  /*2f90*/  IADD3 R160, P5, R12, R152, RZ ;  /* 0x000000980ca07210 */ /* 0x001fc80007fbe0ff */
[----:B------:R-:W-:Y:S02]  /*2fa0*/  LEA.HI.X.SX32 R161, R27, R153, 0x1, P5 ;  /* 0x000000991ba17211 */ /* 0x000fe400028f0eff */
[----:B------:R-:W-:-:S03]  /*2fb0*/  IADD3 R136, P5, R136, R152, RZ ;  /* 0x0000009888887210 */ /* 0x000fc60007fbe0ff */
[----:B------:R-:W-:Y:S01]  /*2fc0*/  STL.64 [R1+0x80], R160 ;  /* 0x000080a001007387 */ /* 0x000fe20000100a00 */
[-C--:B------:R-:W-:Y:S02]  /*2fd0*/  LEA.HI.X.SX32 R137, R55, R153.reuse, 0x1, P5 ;  /* 0x0000009937897211 */ /* 0x080fe400028f0eff */
[-C--:B------:R-:W-:Y:S01]  /*2fe0*/  IADD3 R124, P5, R124, R152.reuse, RZ ;  /* 0x000000987c7c7210 */ /* 0x080fe20007fbe0ff */
[----:B------:R0:W-:Y:S03]  /*2ff0*/  STL.64 [R1+0x20], R20 ;  /* 0x0000201401007387 */ /* 0x0001e60000100a00 */
[----:B------:R-:W-:Y:S01]  /*3000*/  LEA.HI.X.SX32 R125, R61, R153, 0x1, P5 ;  /* 0x000000993d7d7211 */ /* 0x000fe200028f0eff */
[----:B------:R1:W-:Y:S04]  /*3010*/  STL.64 [R1+0x18], R18 ;  /* 0x0000181201007387 */ /* 0x0003e80000100a00 */
[----:B------:R-:W-:Y:S01]  /*3020*/  STL.64 [R1+0xa8], R22 ;  /* 0x0000a81601007387 */ /* 0x000fe20000100a00 */
[----:B0-----:R-:W-:-:S02]  /*3030*/  IADD3 R20, P3, R11, R152, RZ ;  /* 0x000000980b147210 */ /* 0x001fc40007f7e0ff */
[-C--:B-1----:R-:W-:Y:S02]  /*3040*/  IADD3 R18, P4, R13, R152.reuse, RZ ;  /* 0x000000980d127210 */ /* 0x082fe40007f9e0ff */
[-C--:B------:R-:W-:Y:S02]  /*3050*/  LEA.HI.X.SX32 R21, R9, R153.reuse, 0x1, P3 ;  /* 0x0000009909157211 */ /* 0x080fe400018f0eff */
[-C--:B------:R-:W-:Y:S02]  /*3060*/  LEA.HI.X.SX32 R19, R11, R153.reuse, 0x1, P4 ;  /* 0x000000990b137211 */ /* 0x080fe400020f0eff */
[-C--:B------:R-:W-:Y:S01]  /*3070*/  IADD3 R8, P4, R14, R152.reuse, RZ ;  /* 0x000000980e087210 */ /* 0x080fe20007f9e0ff */
[----:B------:R-:W-:Y:S01]  /*3080*/  STL.64 [R1+0x78], R20 ;  /* 0x0000781401007387 */ /* 0x000fe20000100a00 */
[-C--:B------:R-:W-:Y:S02]  /*3090*/  IADD3 R128, P3, R128, R152.reuse, RZ ;  /* 0x0000009880807210 */ /* 0x080fe40007f7e0ff */
[----:B------:R-:W-:Y:S01]  /*30a0*/  LEA.HI.X.SX32 R9, R57, R153, 0x1, P4 ;  /* 0x0000009939097211 */ /* 0x000fe200020f0eff */
[----:B------:R-:W-:Y:S01]  /*30b0*/  STL.64 [R1+0x10], R18 ;  /* 0x0000101201007387 */ /* 0x000fe20000100a00 */
[----:B------:R-:W-:-:S02]  /*30c0*/  IADD3 R10, P4, R17, R152, RZ ;  /* 0x00000098110a7210 */ /* 0x000fc40007f9e0ff */
[-C--:B------:R-:W-:Y:S01]  /*30d0*/  LEA.HI.X.SX32 R129, R62, R153.reuse, 0x1, P3 ;  /* 0x000000993e817211 */ /* 0x080fe200018f0eff */
[----:B------:R0:W-:Y:S01]  /*30e0*/  STL.64 [R1+0x8], R8 ;  /* 0x0000080801007387 */ /* 0x0001e20000100a00 */
[----:B------:R-:W-:-:S05]  /*30f0*/  LEA.HI.X.SX32 R11, R65, R153, 0x1, P4 ;  /* 0x00000099410b7211 */ /* 0x000fca00020f0eff */
[----:B------:R1:W-:Y:S01]  /*3100*/  STL.64 [R1+0x70], R10 ;  /* 0x0000700a01007387 */ /* 0x0003e20000100a00 */
[----:B0-----:R-:W-:-:S04]  /*3110*/  IADD3 R8, P1, R16, R152, RZ ;  /* 0x0000009810087210 */ /* 0x001fc80007f3e0ff */
[----:B------:R-:W-:-:S05]  /*3120*/  LEA.HI.X.SX32 R9, R17, R153, 0x1, P1 ;  /* 0x0000009911097211 */ /* 0x000fca00008f0eff */
[----:B------:R1:W-:Y:S04]  /*3130*/  STL.64 [R1], R8 ;  /* 0x0000000801007387 */ /* 0x0003e80000100a00 */
.L_x_1:
[----:B------:R-:W2:Y:S04]  /*3140*/  LDL.64 R160, [R1+0x2c8] ;  /* 0x0002c80001a07983 */ /* 0x000ea80000100a00 */
[----:B-1----:R-:W3:Y:S04]  /*3150*/  LDL.64 R10, [R1+0x2c0] ;  /* 0x0002c000010a7983 */ /* 0x002ee80000100a00 */
[----:B------:R-:W4:Y:S04]  /*3160*/  LDL.64 R8, [R1+0x2b0] ;  /* 0x0002b00001087983 */ /* 0x000f280000100a00 */
[----:B------:R-:W5:Y:S04]  /*3170*/  LDL.64 R14, [R1+0x298] ;  /* 0x00029800010e7983 */ /* 0x000f680000100a00 */
        /* <DEDUP_REMOVED lines=19> */
[----:B------:R-:W5:Y:S01]  /*32b0*/  LDL.64 R200, [R1+0x1b0] ;  /* 0x0001b00001c87983 */ /* 0x000f620000100a00 */
[----:B------:R-:W-:Y:S01]  /*32c0*/  UMOV UR17, 0x40000040 ;  /* 0x4000004000117882 */ /* 0x000fe20000000000 */
[----:B------:R-:W-:Y:S01]  /*32d0*/  LOP3.LUT R120, R2, 0x8, RZ, 0xfc, !PT ;  /* 0x0000000802787812 */ /* 0x000fe200078efcff */
[----:B------:R-:W0:Y:S01]  /*32e0*/  LDC R249, c[0x0][0x268] ;  /* 0x00009a00fff97b82 */ /* 0x000e220000000800 */
[----:B------:R-:W5:Y:S04]  /*32f0*/  LDL.64 R230, [R1+0x70] ;  /* 0x0000700001e67983 */ /* 0x000f680000100a00 */
[----:B------:R-:W5:Y:S04]  /*3300*/  LDL.64 R224, [R1+0x40] ;  /* 0x0000400001e07983 */ /* 0x000f680000100a00 */
[----:B------:R-:W5:Y:S04]  /*3310*/  LDL.64 R212, [R1+0x8] ;  /* 0x0000080001d47983 */ /* 0x000f680000100a00 */
[----:B------:R-:W5:Y:S04]  /*3320*/  LDL.64 R226, [R1+0x58] ;  /* 0x0000580001e27983 */ /* 0x000f680000100a00 */
[----:B------:R-:W5:Y:S04]  /*3330*/  LDL.64 R228, [R1+0x60] ;  /* 0x0000600001e47983 */ /* 0x000f680000100a00 */
[----:B------:R-:W5:Y:S04]  /*3340*/  LDL.64 R216, [R1+0x20] ;  /* 0x0000200001d87983 */ /* 0x000f680000100a00 */
[----:B------:R-:W5:Y:S01]  /*3350*/  LDL.64 R220, [R1+0x38] ;  /* 0x0000380001dc7983 */ /* 0x000f620000100a00 */
[----:B--2---:R-:W-:-:S03]  /*3360*/  IMAD.WIDE R42, R0, 0x2, R160 ;  /* 0x00000002002a7825 */ /* 0x004fc600078e02a0 */
[----:B------:R-:W2:Y:S01]  /*3370*/  LDL.64 R160, [R1+0x268] ;  /* 0x0002680001a07983 */ /* 0x000ea20000100a00 */
[----:B---3--:R-:W-:-:S03]  /*3380*/  IMAD.WIDE R10, R0, 0x2, R10 ;  /* 0x00000002000a7825 */ /* 0x008fc600078e020a */
[----:B------:R-:W3:Y:S01]  /*3390*/  LDG.E.U16 R42, desc[UR14][R42.64] ;  /* 0x0000000e2a2a7981 */ /* 0x000ee2000c1e1500 */
[----:B----4-:R-:W-:-:S04]  /*33a0*/  IMAD.WIDE R8, R0, 0x2, R8 ;  /* 0x0000000200087825 */ /* 0x010fc800078e0208 */
[C---:B-----5:R-:W-:Y:S01]  /*33b0*/  IMAD.WIDE R14, R0.reuse, 0x2, R14 ;  /* 0x00000002000e7825 */ /* 0x060fe200078e020e */
[----:B------:R1:W4:Y:S03]  /*33c0*/  LDG.E.U16 R25, desc[UR14][R8.64] ;  /* 0x0000000e08197981 */ /* 0x000326000c1e1500 */
[C---:B------:R-:W-:Y:S01]  /*33d0*/  IMAD.WIDE R38, R0.reuse, 0x2, R16 ;  /* 0x0000000200267825 */ /* 0x040fe200078e0210 */
[----:B------:R-:W5:Y:S04]  /*33e0*/  LDG.E.U16 R37, desc[UR14][R14.64] ;  /* 0x0000000e0e257981 */ /* 0x000f68000c1e1500 */
[----:B------:R0:W4:Y:S01]  /*33f0*/  LDG.E.U16 R17, desc[UR14][R10.64] ;  /* 0x0000000e0a117981 */ /* 0x000122000c1e1500 */
[----:B------:R-:W-:-:S03]  /*3400*/  IMAD.WIDE R30, R0, 0x2, R164 ;  /* 0x00000002001e7825 */ /* 0x000fc600078e02a4 */
[----:B------:R-:W5:Y:S01]  /*3410*/  LDG.E.U16 R38, desc[UR14][R38.64] ;  /* 0x0000000e26267981 */ /* 0x000f62000c1e1500 */
[----:B-1----:R-:W-:-:S03]  /*3420*/  IMAD.WIDE R8, R0, 0x2, R162 ;  /* 0x0000000200087825 */ /* 0x002fc600078e02a2 */
[----:B------:R-:W3:Y:S01]  /*3430*/  LDL.64 R164, [R1+0x220] ;  /* 0x0002200001a47983 */ /* 0x000ee20000100a00 */
[----:B0-----:R-:W-:-:S03]  /*3440*/  IMAD.WIDE R10, R0, 0x2, R166 ;  /* 0x00000002000a7825 */ /* 0x001fc600078e02a6 */
[----:B------:R-:W4:Y:S04]  /*3450*/  LDL.64 R162, [R1+0x218] ;  /* 0x0002180001a27983 */ /* 0x000f280000100a00 */
[----:B------:R-:W5:Y:S01]  /*3460*/  LDL.64 R166, [R1+0x228] ;  /* 0x0002280001a67983 */ /* 0x000f620000100a00 */
[----:B------:R-:W-:-:S03]  /*3470*/  IMAD.WIDE R12, R0, 0x2, R12 ;  /* 0x00000002000c7825 */ /* 0x000fc600078e020c */
[----:B------:R-:W4:Y:S01]  /*3480*/  LDG.E.U16 R30, desc[UR14][R30.64] ;  /* 0x0000000e1e1e7981 */ /* 0x000f22000c1e1500 */
[----:B------:R-:W-:-:S03]  /*3490*/  IMAD.WIDE R22, R0, 0x2, R22 ;  /* 0x0000000200167825 */ /* 0x000fc600078e0216 */
[----:B------:R-:W4:Y:S01]  /*34a0*/  LDG.E.U16 R24, desc[UR14][R12.64] ;  /* 0x0000000e0c187981 */ /* 0x000f22000c1e1500 */
[----:B------:R-:W-:-:S03]  /*34b0*/  IMAD.WIDE R18, R0, 0x2, R18 ;  /* 0x0000000200127825 */ /* 0x000fc600078e0212 */
[----:B------:R-:W4:Y:S01]  /*34c0*/  LDG.E.U16 R39, desc[UR14][R22.64] ;  /* 0x0000000e16277981 */ /* 0x000f22000c1e1500 */
[----:B------:R-:W-:-:S03]  /*34d0*/  IMAD.WIDE R20, R0, 0x2, R20 ;  /* 0x0000000200147825 */ /* 0x000fc600078e0214 */
[----:B------:R-:W4:Y:S04]  /*34e0*/  LDG.E.U16 R10, desc[UR14][R10.64] ;  /* 0x0000000e0a0a7981 */ /* 0x000f28000c1e1500 */
[----:B------:R0:W4:Y:S01]  /*34f0*/  LDG.E.U16 R13, desc[UR14][R8.64] ;  /* 0x0000000e080d7981 */ /* 0x000122000c1e1500 */
[----:B------:R-:W-:-:S03]  /*3500*/  IMAD.WIDE R28, R0, 0x2, R176 ;  /* 0x00000002001c7825 */ /* 0x000fc600078e02b0 */
[----:B------:R1:W4:Y:S01]  /*3510*/  LDG.E.U16 R23, desc[UR14][R18.64] ;  /* 0x0000000e12177981 */ /* 0x000322000c1e1500 */
[----:B------:R-:W-:-:S03]  /*3520*/  IMAD.WIDE R26, R0, 0x2, R170 ;  /* 0x00000002001a7825 */ /* 0x000fc600078e02aa */
[----:B------:R1:W4:Y:S01]  /*3530*/  LDG.E.U16 R36, desc[UR14][R20.64] ;  /* 0x0000000e14247981 */ /* 0x000322000c1e1500 */
[----:B--2---:R-:W-:-:S03]  /*3540*/  IMAD.WIDE R14, R0, 0x2, R160 ;  /* 0x00000002000e7825 */ /* 0x004fc600078e02a0 */
[----:B------:R-:W2:Y:S04]  /*3550*/  LDL.64 R176, [R1+0x200] ;  /* 0x0002000001b07983 */ /* 0x000ea80000100a00 */
[----:B------:R-:W2:Y:S01]  /*3560*/  LDL.64 R160, [R1+0x210] ;  /* 0x0002100001a07983 */ /* 0x000ea20000100a00 */
[----:B0-----:R-:W-:-:S03]  /*3570*/  IMAD.WIDE R8, R0, 0x2, R180 ;  /* 0x0000000200087825 */ /* 0x001fc600078e02b4 */
[----:B------:R-:W2:Y:S01]  /*3580*/  LDL.64 R180, [R1+0x208] ;  /* 0x0002080001b47983 */ /* 0x000ea20000100a00 */
[----:B-1----:R-:W-:-:S03]  /*3590*/  IMAD.WIDE R18, R0, 0x2, R172 ;  /* 0x0000000200127825 */ /* 0x002fc600078e02ac */
[----:B------:R-:W2:Y:S01]  /*35a0*/  LDL.64 R172, [R1+0x1f0] ;  /* 0x0001f00001ac7983 */ /* 0x000ea20000100a00 */
[----:B------:R-:W-:-:S03]  /*35b0*/  IMAD.WIDE R20, R0, 0x2, R174 ;  /* 0x0000000200147825 */ /* 0x000fc600078e02ae */
[----:B------:R-:W2:Y:S04]  /*35c0*/  LDL.64 R174, [R1+0x1f8] ;  /* 0x0001f80001ae7983 */ /* 0x000ea80000100a00 */
[----:B------:R-:W2:Y:S04]  /*35d0*/  LDL.64 R170, [R1+0x1e8] ;  /* 0x0001e80001aa7983 */ /* 0x000ea80000100a00 */
[----:B------:R-:W2:Y:S01]  /*35e0*/  LDG.E.U16 R14, desc[UR14][R14.64] ;  /* 0x0000000e0e0e7981 */ /* 0x000ea2000c1e1500 */
[----:B---3--:R-:W-:-:S03]  /*35f0*/  IMAD.WIDE R32, R0, 0x2, R164 ;  /* 0x0000000200207825 */ /* 0x008fc600078e02a4 */
[----:B------:R4:W3:Y:S04]  /*3600*/  LDG.E.U16 R35, desc[UR14][R28.64] ;  /* 0x0000000e1c237981 */ /* 0x0008e8000c1e1500 */
[----:B------:R0:W3:Y:S01]  /*3610*/  LDG.E.U16 R22, desc[UR14][R20.64] ;  /* 0x0000000e14167981 */ /* 0x0000e2000c1e1500 */
[----:B-----5:R-:W-:-:S03]  /*3620*/  IMAD.WIDE R44, R0, 0x2, R166 ;  /* 0x00000002002c7825 */ /* 0x020fc600078e02a6 */
[----:B------:R2:W5:Y:S01]  /*3630*/  LDG.E.U16 R15, desc[UR14][R18.64] ;  /* 0x0000000e120f7981 */ /* 0x000562000c1e1500 */
[----:B----4-:R-:W-:-:S03]  /*3640*/  IMAD.WIDE R28, R0, 0x2, R162 ;  /* 0x00000002001c7825 */ /* 0x010fc600078e02a2 */
[----:B------:R-:W4:Y:S01]  /*3650*/  LDL.64 R166, [R1+0x1b8] ;  /* 0x0001b80001a67983 */ /* 0x000f220000100a00 */
[----:B0-----:R-:W-:-:S03]  /*3660*/  IMAD.WIDE R20, R0, 0x2, R168 ;  /* 0x0000000200147825 */ /* 0x001fc600078e02a8 */
[----:B------:R-:W3:Y:S04]  /*3670*/  LDL.64 R168, [R1+0x1c8] ;  /* 0x0001c80001a87983 */ /* 0x000ee80000100a00 */
[----:B------:R-:W5:Y:S04]  /*3680*/  LDL.64 R164, [R1+0x1a8] ;  /* 0x0001a80001a47983 */ /* 0x000f680000100a00 */
[----:B------:R-:W3:Y:S04]  /*3690*/  LDL.64 R162, [R1+0x1a0] ;  /* 0x0001a00001a27983 */ /* 0x000ee80000100a00 */
[----:B------:R0:W3:Y:S04]  /*36a0*/  LDG.E.U16 R41, desc[UR14][R8.64] ;  /* 0x0000000e08297981 */ /* 0x0000e8000c1e1500 */
[----:B------:R-:W3:Y:S04]  /*36b0*/  LDG.E.U16 R21, desc[UR14][R20.64] ;  /* 0x0000000e14157981 */ /* 0x000ee8000c1e1500 */
[----:B------:R1:W3:Y:S04]  /*36c0*/  LDG.E.U16 R12, desc[UR14][R44.64] ;  /* 0x0000000e2c0c7981 */ /* 0x0002e8000c1e1500 */
[----:B------:R1:W3:Y:S04]  /*36d0*/  LDG.E.U16 R43, desc[UR14][R32.64] ;  /* 0x0000000e202b7981 */ /* 0x0002e8000c1e1500 */
[----:B------:R-:W3:Y:S01]  /*36e0*/  LDG.E.U16 R26, desc[UR14][R26.64] ;  /* 0x0000000e1a1a7981 */ /* 0x000ee2000c1e1500 */
[----:B--2---:R-:W-:-:S03]  /*36f0*/  IMAD.WIDE R18, R0, 0x2, R160 ;  /* 0x0000000200127825 */ /* 0x004fc600078e02a0 */
[----:B------:R2:W3:Y:S04]  /*3700*/  LDG.E.U16 R34, desc[UR14][R28.64] ;  /* 0x0000000e1c227981 */ /* 0x0004e8000c1e1500 */
[----:B------:R-:W3:Y:S01]  /*3710*/  LDL.64 R160, [R1+0x188] ;  /* 0x0001880001a07983 */ /* 0x000ee20000100a00 */
[----:B0-----:R-:W-:-:S03]  /*3720*/  IMAD.WIDE R8, R0, 0x2, R184 ;  /* 0x0000000200087825 */ /* 0x001fc600078e02b8 */
[----:B------:R-:W3:Y:S01]  /*3730*/  LDL.64 R184, [R1+0x1c0] ;  /* 0x0001c00001b87983 */ /* 0x000ee20000100a00 */
[----:B------:R-:W-:-:S03]  /*3740*/  IMAD.WIDE R46, R0, 0x2, R180 ;  /* 0x00000002002e7825 */ /* 0x000fc600078e02b4 */
[----:B------:R-:W3:Y:S01]  /*3750*/  LDL.64 R180, [R1+0x180] ;  /* 0x0001800001b47983 */ /* 0x000ee20000100a00 */
[----:B-1----:R-:W-:-:S03]  /*3760*/  IMAD.WIDE R44, R0, 0x2, R176 ;  /* 0x00000002002c7825 */ /* 0x002fc600078e02b0 */
[----:B------:R0:W3:Y:S01]  /*3770*/  LDG.E.U16 R20, desc[UR14][R18.64] ;  /* 0x0000000e12147981 */ /* 0x0000e2000c1e1500 */
[----:B------:R-:W-:-:S03]  /*3780*/  IMAD.WIDE R32, R0, 0x2, R174 ;  /* 0x0000000200207825 */ /* 0x000fc600078e02ae */
[----:B------:R1:W3:Y:S01]  /*3790*/  LDG.E.U16 R16, desc[UR14][R46.64] ;  /* 0x0000000e2e107981 */ /* 0x0002e2000c1e1500 */
[----:B--2---:R-:W-:-:S03]  /*37a0*/  IMAD.WIDE R28, R0, 0x2, R170 ;  /* 0x00000002001c7825 */ /* 0x004fc600078e02aa */
[----:B------:R-:W2:Y:S01]  /*37b0*/  LDL.64 R176, [R1+0x168] ;  /* 0x0001680001b07983 */ /* 0x000ea20000100a00 */
[----:B0-----:R-:W-:-:S03]  /*37c0*/  IMAD.WIDE R18, R0, 0x2, R172 ;  /* 0x0000000200127825 */ /* 0x001fc600078e02ac */
[----:B------:R-:W2:Y:S01]  /*37d0*/  LDL.64 R174, [R1+0x148] ;  /* 0x0001480001ae7983 */ /* 0x000ea20000100a00 */
[----:B-1----:R-:W-:-:S03]  /*37e0*/  IMAD.WIDE R46, R0, 0x2, R188 ;  /* 0x00000002002e7825 */ /* 0x002fc600078e02bc */
[----:B------:R-:W2:Y:S04]  /*37f0*/  LDL.64 R172, [R1+0x128] ;  /* 0x0001280001ac7983 */ /* 0x000ea80000100a00 */
[----:B------:R-:W2:Y:S01]  /*3800*/  LDL.64 R170, [R1+0x108] ;  /* 0x0001080001aa7983 */ /* 0x000ea20000100a00 */
[----:B----4-:R-:W-:-:S03]  /*3810*/  IMAD.WIDE R52, R0, 0x2, R166 ;  /* 0x0000000200347825 */ /* 0x010fc600078e02a6 */
[----:B------:R-:W4:Y:S01]  /*3820*/  LDG.E.U16 R19, desc[UR14][R18.64] ;  /* 0x0000000e12137981 */ /* 0x000f22000c1e1500 */
[----:B-----5:R-:W-:-:S03]  /*3830*/  IMAD.WIDE R50, R0, 0x2, R164 ;  /* 0x0000000200327825 */ /* 0x020fc600078e02a4 */
[----:B------:R0:W5:Y:S01]  /*3840*/  LDG.E.U16 R40, desc[UR14][R44.64] ;  /* 0x0000000e2c287981 */ /* 0x000162000c1e1500 */
[----:B---3--:R-:W-:-:S03]  /*3850*/  IMAD.WIDE R48, R0, 0x2, R162 ;  /* 0x0000000200307825 */ /* 0x008fc600078e02a2 */
[----:B------:R-:W3:Y:S04]  /*3860*/  LDL.64 R166, [R1+0x160] ;  /* 0x0001600001a67983 */ /* 0x000ee80000100a00 */
[----:B------:R1:W4:Y:S01]  /*3870*/  LDG.E.U16 R18, desc[UR14][R46.64] ;  /* 0x0000000e2e127981 */ /* 0x000322000c1e1500 */
[----:B0-----:R-:W-:-:S03]  /*3880*/  IMAD.WIDE R44, R0, 0x2, R168 ;  /* 0x00000002002c7825 */ /* 0x001fc600078e02a8 */
[----:B------:R-:W5:Y:S04]  /*3890*/  LDL.64 R168, [R1+0xe8] ;  /* 0x0000e80001a87983 */ /* 0x000f680000100a00 */
[----:B------:R-:W3:Y:S04]  /*38a0*/  LDL.64 R164, [R1+0x140] ;  /* 0x0001400001a47983 */ /* 0x000ee80000100a00 */
[----:B------:R-:W4:Y:S04]  /*38b0*/  LDL.64 R162, [R1+0x120] ;  /* 0x0001200001a27983 */ /* 0x000f280000100a00 */
[----:B------:R-:W4:Y:S04]  /*38c0*/  LDG.E.U16 R8, desc[UR14][R8.64] ;  /* 0x0000000e08087981 */ /* 0x000f28000c1e1500 */
[----:B------:R-:W4:Y:S04]  /*38d0*/  LDG.E.U16 R31, desc[UR14][R32.64] ;  /* 0x0000000e201f7981 */ /* 0x000f28000c1e1500 */
[----:B------:R-:W4:Y:S04]  /*38e0*/  LDG.E.U16 R27, desc[UR14][R44.64] ;  /* 0x0000000e2c1b7981 */ /* 0x000f28000c1e1500 */
[----:B------:R0:W4:Y:S04]  /*38f0*/  LDG.E.U16 R9, desc[UR14][R28.64] ;  /* 0x0000000e1c097981 */ /* 0x000128000c1e1500 */
[----:B------:R-:W4:Y:S04]  /*3900*/  LDL.64 R188, [R1+0x178] ;  /* 0x0001780001bc7983 */ /* 0x000f280000100a00 */
[----:B------:R2:W4:Y:S01]  /*3910*/  LDG.E.U16 R55, desc[UR14][R48.64] ;  /* 0x0000000e30377981 */ /* 0x000522000c1e1500 */
[----:B-1----:R-:W-:-:S03]  /*3920*/  IMAD.WIDE R46, R0, 0x2, R160 ;  /* 0x00000002002e7825 */ /* 0x002fc600078e02a0 */
[----:B------:R-:W4:Y:S01]  /*3930*/  LDL.64 R160, [R1+0x100] ;  /* 0x0001000001a07983 */ /* 0x000f220000100a00 */
[----:B0-----:R-:W-:-:S03]  /*3940*/  IMAD.WIDE R28, R0, 0x2, R196 ;  /* 0x00000002001c7825 */ /* 0x001fc600078e02c4 */
[----:B------:R-:W4:Y:S01]  /*3950*/  LDL.64 R196, [R1+0x198] ;  /* 0x0001980001c47983 */ /* 0x000f220000100a00 */
[----:B------:R-:W-:-:S03]  /*3960*/  IMAD.WIDE R32, R0, 0x2, R192 ;  /* 0x0000000200207825 */ /* 0x000fc600078e02c0 */
[----:B------:R-:W4:Y:S01]  /*3970*/  LDL.64 R192, [R1+0x190] ;  /* 0x0001900001c07983 */ /* 0x000f220000100a00 */
[----:B------:R-:W-:-:S03]  /*3980*/  IMAD.WIDE R56, R0, 0x2, R184 ;  /* 0x0000000200387825 */ /* 0x000fc600078e02b8 */
[----:B------:R-:W4:Y:S01]  /*3990*/  LDL.64 R184, [R1+0x158] ;  /* 0x0001580001b87983 */ /* 0x000f220000100a00 */
[----:B------:R-:W-:-:S03]  /*39a0*/  IMAD.WIDE R44, R0, 0x2, R180 ;  /* 0x00000002002c7825 */ /* 0x000fc600078e02b4 */
[----:B------:R-:W4:Y:S04]  /*39b0*/  LDG.E.U16 R29, desc[UR14][R28.64] ;  /* 0x0000000e1c1d7981 */ /* 0x000f28000c1e1500 */
[----:B------:R0:W4:Y:S04]  /*39c0*/  LDG.E.U16 R11, desc[UR14][R46.64] ;  /* 0x0000000e2e0b7981 */ /* 0x000128000c1e1500 */
[----:B------:R1:W4:Y:S01]  /*39d0*/  LDG.E.U16 R54, desc[UR14][R44.64] ;  /* 0x0000000e2c367981 */ /* 0x000322000c1e1500 */
[----:B--2---:R-:W-:-:S03]  /*39e0*/  IMAD.WIDE R48, R0, 0x2, R172 ;  /* 0x0000000200307825 */ /* 0x004fc600078e02ac */
[----:B------:R2:W4:Y:S01]  /*39f0*/  LDG.E.U16 R28, desc[UR14][R50.64] ;  /* 0x0000000e321c7981 */ /* 0x000522000c1e1500 */
[----:B0-----:R-:W-:-:S03]  /*3a00*/  IMAD.WIDE R46, R0, 0x2, R174 ;  /* 0x00000002002e7825 */ /* 0x001fc600078e02ae */
[----:B------:R-:W4:Y:S01]  /*3a10*/  LDL.64 R180, [R1+0x138] ;  /* 0x0001380001b47983 */ /* 0x000f220000100a00 */
[----:B-1----:R-:W-:-:S03]  /*3a20*/  IMAD.WIDE R44, R0, 0x2, R176 ;  /* 0x00000002002c7825 */ /* 0x002fc600078e02b0 */
[----:B------:R-:W4:Y:S01]  /*3a30*/  LDL.64 R176, [R1+0x118] ;  /* 0x0001180001b07983 */ /* 0x000f220000100a00 */
[----:B--2---:R-:W-:-:S03]  /*3a40*/  IMAD.WIDE R50, R0, 0x2, R170 ;  /* 0x0000000200327825 */ /* 0x004fc600078e02aa */
[----:B------:R-:W2:Y:S04]  /*3a50*/  LDL.64 R174, [R1+0xf8] ;  /* 0x0000f80001ae7983 */ /* 0x000ea80000100a00 */
[----:B------:R-:W2:Y:S04]  /*3a60*/  LDL.64 R172, [R1+0xd8] ;  /* 0x0000d80001ac7983 */ /* 0x000ea80000100a00 */
[----:B------:R-:W2:Y:S04]  /*3a70*/  LDL.64 R170, [R1+0x170] ;  /* 0x0001700001aa7983 */ /* 0x000ea80000100a00 */
[----:B------:R-:W2:Y:S04]  /*3a80*/  LDG.E.U16 R33, desc[UR14][R32.64] ;  /* 0x0000000e20217981 */ /* 0x000ea8000c1e1500 */
[----:B------:R-:W2:Y:S04]  /*3a90*/  LDG.E.U16 R56, desc[UR14][R56.64] ;  /* 0x0000000e38387981 */ /* 0x000ea8000c1e1500 */
[----:B------:R3:W2:Y:S04]  /*3aa0*/  LDG.E.U16 R58, desc[UR14][R46.64] ;  /* 0x0000000e2e3a7981 */ /* 0x0006a8000c1e1500 */
[----:B------:R5:W2:Y:S04]  /*3ab0*/  LDG.E.U16 R32, desc[UR14][R52.64] ;  /* 0x0000000e34207981 */ /* 0x000aa8000c1e1500 */
[----:B------:R0:W2:Y:S01]  /*3ac0*/  LDG.E.U16 R57, desc[UR14][R44.64] ;  /* 0x0000000e2c397981 */ /* 0x0000a2000c1e1500 */
[----:B---3--:R-:W-:-:S03]  /*3ad0*/  IMAD.WIDE R46, R0, 0x2, R164 ;  /* 0x00000002002e7825 */ /* 0x008fc600078e02a4 */
[----:B------:R4:W3:Y:S01]  /*3ae0*/  LDG.E.U16 R59, desc[UR14][R48.64] ;  /* 0x0000000e303b7981 */ /* 0x0008e2000c1e1500 */
[----:B-----5:R-:W-:-:S03]  /*3af0*/  IMAD.WIDE R52, R0, 0x2, R168 ;  /* 0x0000000200347825 */ /* 0x020fc600078e02a8 */
[----:B------:R1:W5:Y:S01]  /*3b00*/  LDG.E.U16 R60, desc[UR14][R50.64] ;  /* 0x0000000e323c7981 */ /* 0x000362000c1e1500 */
[----:B0-----:R-:W-:-:S03]  /*3b10*/  IMAD.WIDE R44, R0, 0x2, R166 ;  /* 0x00000002002c7825 */ /* 0x001fc600078e02a6 */
[----:B------:R-:W3:Y:S01]  /*3b20*/  LDL.64 R168, [R1+0x150] ;  /* 0x0001500001a87983 */ /* 0x000ee20000100a00 */
[----:B----4-:R-:W-:-:S03]  /*3b30*/  IMAD.WIDE R48, R0, 0x2, R162 ;  /* 0x0000000200307825 */ /* 0x010fc600078e02a2 */
[----:B------:R-:W4:Y:S04]  /*3b40*/  LDL.64 R166, [R1+0x130] ;  /* 0x0001300001a67983 */ /* 0x000f280000100a00 */
[----:B------:R-:W5:Y:S04]  /*3b50*/  LDL.64 R164, [R1+0x110] ;  /* 0x0001100001a47983 */ /* 0x000f680000100a00 */
[----:B------:R-:W5:Y:S04]  /*3b60*/  LDL.64 R162, [R1+0xf0] ;  /* 0x0000f00001a27983 */ /* 0x000f680000100a00 */
[----:B------:R0:W5:Y:S04]  /*3b70*/  LDG.E.U16 R61, desc[UR14][R52.64] ;  /* 0x0000000e343d7981 */ /* 0x000168000c1e1500 */
[----:B------:R0:W5:Y:S04]  /*3b80*/  LDG.E.U16 R62, desc[UR14][R44.64] ;  /* 0x0000000e2c3e7981 */ /* 0x000168000c1e1500 */
[----:B------:R0:W5:Y:S01]  /*3b90*/  LDG.E.U16 R63, desc[UR14][R46.64] ;  /* 0x0000000e2e3f7981 */ /* 0x000162000c1e1500 */
[----:B-1----:R-:W-:-:S03]  /*3ba0*/  IMAD.WIDE R50, R0, 0x2, R160 ;  /* 0x0000000200327825 */ /* 0x002fc600078e02a0 */
[----:B------:R1:W5:Y:S04]  /*3bb0*/  LDG.E.U16 R64, desc[UR14][R48.64] ;  /* 0x0000000e30407981 */ /* 0x000368000c1e1500 */
[----:B------:R-:W5:Y:S01]  /*3bc0*/  LDL.64 R160, [R1+0xd0] ;  /* 0x0000d00001a07983 */ /* 0x000f620000100a00 */
[----:B0-----:R-:W-:-:S03]  /*3bd0*/  IMAD.WIDE R52, R0, 0x2, R206 ;  /* 0x0000000200347825 */ /* 0x001fc600078e02ce */
[----:B------:R0:W5:Y:S01]  /*3be0*/  LDG.E.U16 R65, desc[UR14][R50.64] ;  /* 0x0000000e32417981 */ /* 0x000162000c1e1500 */
[----:B------:R-:W-:-:S03]  /*3bf0*/  IMAD.WIDE R44, R0, 0x2, R200 ;  /* 0x00000002002c7825 */ /* 0x000fc600078e02c8 */
[----:B------:R0:W5:Y:S01]  /*3c00*/  LDG.E.U16 R66, desc[UR14][R52.64] ;  /* 0x0000000e34427981 */ /* 0x000162000c1e1500 */
[----:B------:R-:W-:-:S03]  /*3c10*/  IMAD.WIDE R46, R0, 0x2, R196 ;  /* 0x00000002002e7825 */ /* 0x000fc600078e02c4 */
[----:B------:R0:W5:Y:S01]  /*3c20*/  LDG.E.U16 R67, desc[UR14][R44.64] ;  /* 0x0000000e2c437981 */ /* 0x000162000c1e1500 */
[----:B-1----:R-:W-:-:S03]  /*3c30*/  IMAD.WIDE R48, R0, 0x2, R192 ;  /* 0x0000000200307825 */ /* 0x002fc600078e02c0 */
[----:B------:R1:W5:Y:S01]  /*3c40*/  LDG.E.U16 R68, desc[UR14][R46.64] ;  /* 0x0000000e2e447981 */ /* 0x000362000c1e1500 */
        /* <DEDUP_REMOVED lines=8> */
[----:B--2---:R-:W-:-:S03]  /*3cd0*/  IMAD.WIDE R48, R0, 0x2, R174 ;  /* 0x0000000200307825 */ /* 0x004fc600078e02ae */
[----:B------:R4:W2:Y:S01]  /*3ce0*/  LDG.E.U16 R73, desc[UR14][R46.64] ;  /* 0x0000000e2e497981 */ /* 0x0008a2000c1e1500 */
[----:B0-----:R-:W-:-:S03]  /*3cf0*/  IMAD.WIDE R50, R0, 0x2, R172 ;  /* 0x0000000200327825 */ /* 0x001fc600078e02ac */
[----:B------:R5:W2:Y:S01]  /*3d00*/  LDG.E.U16 R74, desc[UR14][R48.64] ;  /* 0x0000000e304a7981 */ /* 0x000aa2000c1e1500 */
[----:B------:R-:W-:-:S03]  /*3d10*/  IMAD.WIDE R52, R0, 0x2, R170 ;  /* 0x0000000200347825 */ /* 0x000fc600078e02aa */
[----:B------:R0:W2:Y:S04]  /*3d20*/  LDG.E.U16 R75, desc[UR14][R50.64] ;  /* 0x0000000e324b7981 */ /* 0x0000a8000c1e1500 */
[----:B------:R1:W2:Y:S04]  /*3d30*/  LDG.E.U16 R76, desc[UR14][R52.64] ;  /* 0x0000000e344c7981 */ /* 0x0002a8000c1e1500 */
[----:B------:R-:W2:Y:S04]  /*3d40*/  LDL.64 R184, [R1+0x30] ;  /* 0x0000300001b87983 */ /* 0x000ea80000100a00 */
[----:B------:R-:W2:Y:S04]  /*3d50*/  LDL.64 R174, [R1+0x68] ;  /* 0x0000680001ae7983 */ /* 0x000ea80000100a00 */
[----:B------:R-:W2:Y:S04]  /*3d60*/  LDL.64 R172, [R1+0x28] ;  /* 0x0000280001ac7983 */ /* 0x000ea80000100a00 */
[----:B------:R-:W2:Y:S04]  /*3d70*/  LDL.64 R180, [R1+0xc8] ;  /* 0x0000c80001b47983 */ /* 0x000ea80000100a00 */
[----:B------:R-:W2:Y:S04]  /*3d80*/  LDL.64 R176, [R1+0xa0] ;  /* 0x0000a00001b07983 */ /* 0x000ea80000100a00 */
[----:B------:R-:W2:Y:S01]  /*3d90*/  LDL.64 R192, [R1+0xb8] ;  /* 0x0000b80001c07983 */ /* 0x000ea20000100a00 */
[----:B---3--:R-:W-:-:S03]  /*3da0*/  IMAD.WIDE R44, R0, 0x2, R168 ;  /* 0x00000002002c7825 */ /* 0x008fc600078e02a8 */
[----:B------:R-:W3:Y:S01]  /*3db0*/  LDL.64 R188, [R1+0xb0] ;  /* 0x0000b00001bc7983 */ /* 0x000ee20000100a00 */
[----:B----4-:R-:W-:-:S03]  /*3dc0*/  IMAD.WIDE R46, R0, 0x2, R166 ;  /* 0x00000002002e7825 */ /* 0x010fc600078e02a6 */
[----:B------:R-:W4:Y:S01]  /*3dd0*/  LDL.64 R196, [R1+0xc0] ;  /* 0x0000c00001c47983 */ /* 0x000f220000100a00 */
[----:B-----5:R-:W-:-:S03]  /*3de0*/  IMAD.WIDE R48, R0, 0x2, R164 ;  /* 0x0000000200307825 */ /* 0x020fc600078e02a4 */
[----:B------:R5:W3:Y:S01]  /*3df0*/  LDG.E.U16 R44, desc[UR14][R44.64] ;  /* 0x0000000e2c2c7981 */ /* 0x000ae2000c1e1500 */
[----:B0-----:R-:W-:-:S03]  /*3e00*/  IMAD.WIDE R50, R0, 0x2, R162 ;  /* 0x0000000200327825 */ /* 0x001fc600078e02a2 */
[----:B------:R0:W4:Y:S04]  /*3e10*/  LDG.E.U16 R46, desc[UR14][R46.64] ;  /* 0x0000000e2e2e7981 */ /* 0x000128000c1e1500 */
[----:B------:R-:W4:Y:S04]  /*3e20*/  LDG.E.U16 R48, desc[UR14][R48.64] ;  /* 0x0000000e30307981 */ /* 0x000f28000c1e1500 */
[----:B------:R-:W4:Y:S04]  /*3e30*/  LDG.E.U16 R50, desc[UR14][R50.64] ;  /* 0x0000000e32327981 */ /* 0x000f28000c1e1500 */
[----:B------:R-:W4:Y:S04]  /*3e40*/  LDL.64 R200, [R1+0x18] ;  /* 0x0000180001c87983 */ /* 0x000f280000100a00 */
[----:B------:R-:W4:Y:S01]  /*3e50*/  LDL.64 R206, [R1] ;  /* 0x0000000001ce7983 */ /* 0x000f220000100a00 */
[----:B-1----:R-:W-:-:S06]  /*3e60*/  IMAD.WIDE R52, R0, 0x2, R160 ;  /* 0x0000000200347825 */ /* 0x002fcc00078e02a0 */
[----:B------:R-:W4:Y:S01]  /*3e70*/  LDG.E.U16 R52, desc[UR14][R52.64] ;  /* 0x0000000e34347981 */ /* 0x000f22000c1e1500 */
[----:B-----5:R-:W0:Y:S02]  /*3e80*/  S2R R45, SR_TID.X ;  /* 0x00000000002d7919 */ /* 0x020e240000002100 */
[----:B0-----:R-:W-:Y:S02]  /*3e90*/  SHF.R.S32.HI R47, RZ, 0x6, R45 ;  /* 0x00000006ff2f7819 */ /* 0x001fe4000001142d */
[----:B------:R-:W-:Y:S02]  /*3ea0*/  LOP3.LUT R45, R45, 0x3f, RZ, 0xc0, !PT ;  /* 0x0000003f2d2d7812 */ /* 0x000fe400078ec0ff */
[----:B------:R-:W-:-:S03]  /*3eb0*/  SGXT R47, R47, 0x1 ;  /* 0x000000012f2f781a */ /* 0x000fc60000000200 */
[----:B------:R-:W-:-:S05]  /*3ec0*/  IMAD.SHL.U32 R45, R45, 0x2, RZ ;  /* 0x000000022d2d7824 */ /* 0x000fca00078e00ff */
[----:B------:R-:W-:Y:S01]  /*3ed0*/  LOP3.LUT R45, R45, 0x90, R47, 0x78, !PT ;  /* 0x000000902d2d7812 */ /* 0x000fe200078e782f */
[----:B------:R-:W-:Y:S06]  /*3ee0*/  BAR.SYNC.DEFER_BLOCKING 0x0 ;  /* 0x0000000000007b1d */ /* 0x000fec0000010000 */
[----:B------:R0:W-:Y:S02]  /*3ef0*/  STS.U16 [R45+UR12+0x1400], R12 ;  /* 0x0014000c2d007988 */ /* 0x0001e4000800040c */
[----:B0-----:R-:W0:Y:S02]  /*3f00*/  S2R R12, SR_TID.X ;  /* 0x00000000000c7919 */ /* 0x001e240000002100 */
[----:B------:R1:W-:Y:S04]  /*3f10*/  STS.U16 [R45+UR12+0x1c00], R9 ;  /* 0x001c00092d007988 */ /* 0x0003e8000800040c */
[----:B------:R-:W-:Y:S01]  /*3f20*/  STS.U16 [R45+UR12], R42 ;  /* 0x0000002a2d007988 */ /* 0x000fe2000800040c */
[----:B-1----:R-:W-:-:S03]  /*3f30*/  LOP3.LUT R9, R45, 0x20, RZ, 0x3c, !PT ;  /* 0x000000202d097812 */ /* 0x002fc600078e3cff */
[----:B------:R0:W-:Y:S04]  /*3f40*/  STS.U16 [R45+UR12+0x400], R10 ;  /* 0x0004000a2d007988 */ /* 0x0001e8000800040c */
[----:B------:R-:W-:Y:S04]  /*3f50*/  STS.U16 [R45+UR12+0x800], R13 ;  /* 0x0008000d2d007988 */ /* 0x000fe8000800040c */
[----:B------:R-:W-:Y:S04]  /*3f60*/  STS.U16 [R45+UR12+0xc00], R14 ;  /* 0x000c000e2d007988 */ /* 0x000fe8000800040c */
[----:B------:R-:W-:Y:S04]  /*3f70*/  STS.U16 [R45+UR12+0x1000], R15 ;  /* 0x0010000f2d007988 */ /* 0x000fe8000800040c */
[----:B------:R-:W-:Y:S01]  /*3f80*/  STS.U16 [R45+UR12+0x1800], R16 ;  /* 0x001800102d007988 */ /* 0x000fe2000800040c */
[----:B0-----:R-:W-:-:S03]  /*3f90*/  LOP3.LUT R10, R12, 0x3f, RZ, 0xc0, !PT ;  /* 0x0000003f0c0a7812 */ /* 0x001fc600078ec0ff */
        /* <DEDUP_REMOVED lines=25> */
[----:B------:R-:W-:-:S03]  /*4130*/  IMAD.SHL.U32 R10, R10, 0x2, RZ ;  /* 0x000000020a0a7824 */ /* 0x000fc600078e00ff */
[----:B------:R1:W-:Y:S01]  /*4140*/  STS.U16 [R45+UR12+0x1200], R8 ;  /* 0x001200082d007988 */ /* 0x0003e2000800040c */
[----:B0-----:R-:W-:-:S04]  /*4150*/  SHF.R.S32.HI R9, RZ, 0x6, R12 ;  /* 0x00000006ff097819 */ /* 0x001fc8000001140c */
[----:B-1----:R-:W-:-:S04]  /*4160*/  SGXT R8, R9, 0x1 ;  /* 0x000000010908781a */ /* 0x002fc80000000200 */
[----:B------:R-:W-:-:S04]  /*4170*/  LOP3.LUT R8, R10, 0x90, R8, 0x78, !PT ;  /* 0x000000900a087812 */ /* 0x000fc800078e7808 */
[----:B------:R-:W-:Y:S01]  /*4180*/  LOP3.LUT R9, R8, 0x60, RZ, 0x3c, !PT ;  /* 0x0000006008097812 */ /* 0x000fe200078e3cff */
        /* <DEDUP_REMOVED lines=12> */
[----:B--2---:R-:W-:Y:S04]  /*4250*/  STS.U16 [R45+UR12+0x3600], R73 ;  /* 0x003600492d007988 */ /* 0x004fe8000800040c */
        /* <DEDUP_REMOVED lines=13> */
[----:B---3--:R-:W-:Y:S04]  /*4330*/  STS.U16 [R9+UR12+0x2f00], R44 ;  /* 0x002f002c09007988 */ /* 0x008fe8000800040c */
[----:B----4-:R-:W-:Y:S04]  /*4340*/  STS.U16 [R9+UR12+0x3300], R46 ;  /* 0x0033002e09007988 */ /* 0x010fe8000800040c */
[----:B------:R-:W-:Y:S04]  /*4350*/  STS.U16 [R9+UR12+0x3700], R48 ;  /* 0x0037003009007988 */ /* 0x000fe8000800040c */
[----:B------:R-:W-:Y:S04]  /*4360*/  STS.U16 [R9+UR12+0x3b00], R50 ;  /* 0x003b003209007988 */ /* 0x000fe8000800040c */
[----:B------:R0:W-:Y:S01]  /*4370*/  STS.U16 [R9+UR12+0x3f00], R52 ;  /* 0x003f003409007988 */ /* 0x0001e2000800040c */
[----:B------:R1:W-:Y:S06]  /*4380*/  MEMBAR.ALL.CTA ;  /* 0x0000000000007992 */ /* 0x0003ec0000008000 */
[----:B-1----:R-:W1:Y:S02]  /*4390*/  FENCE.VIEW.ASYNC.S ;  /* 0x00000000000073c6 */ /* 0x002e640000000000 */
[----:B-1----:R-:W-:Y:S06]  /*43a0*/  BAR.SYNC.DEFER_BLOCKING 0x0 ;  /* 0x0000000000007b1d */ /* 0x002fec0000010000 */
[----:B0-----:R-:W-:-:S06]  /*43b0*/  WARPGROUP.ARRIVE ;  /* 0x00000000000079c5 */ /* 0x001fcc0000000000 */
[----:B------:R-:W-:-:S12]  /*43c0*/  HGMMA.64x128x16.F32.BF16 R24, gdesc[UR16].tnspA, RZ, !UPT ;  /* 0x21e00000101879f0 */ /* 0x000fd8000c7018ff */
[----:B------:R-:W-:-:S12]  /*43d0*/  HGMMA.64x128x16.F32.BF16 R24, gdesc[UR8].tnspA, R24 ;  /* 0x21e00000081879f0 */ /* 0x000fd80008701818 */
[----:B------:R-:W-:Y:S01]  /*43e0*/  HGMMA.64x128x16.F32.BF16 R24, gdesc[UR40].tnspA, R24 ;  /* 0x21e00000281879f0 */ /* 0x000fe20008701818 */
[----:B------:R-:W-:-:S05]  /*43f0*/  IMAD.SHL.U32 R168, R12, 0x2, RZ ;  /* 0x000000020ca87824 */ /* 0x000fca00078e00ff */
[----:B------:R-:W-:Y:S02]  /*4400*/  LOP3.LUT R168, R168, 0x6, RZ, 0xc0, !PT ;  /* 0x00000006a8a87812 */ /* 0x000fe400078ec0ff */
[----:B------:R-:W-:-:S03]  /*4410*/  LOP3.LUT R8, R12, 0x40, RZ, 0xc0, !PT ;  /* 0x000000400c087812 */ /* 0x000fc600078ec0ff */
[----:B------:R-:W-:Y:S02]  /*4420*/  VIADD R168, R168, UR4 ;  /* 0x00000004a8a87c36 */ /* 0x000fe40008000000 */
[----:B------:R-:W-:-:S03]  /*4430*/  IMAD R8, R8, 0x80, R10 ;  /* 0x0000008008087824 */ /* 0x000fc600078e020a */
[C---:B------:R-:W-:Y:S02]  /*4440*/  LOP3.LUT R9, R168.reuse, 0x61, RZ, 0xfc, !PT ;  /* 0x00000061a8097812 */ /* 0x040fe400078efcff */
[----:B------:R-:W-:Y:S02]  /*4450*/  LOP3.LUT R10, R168, 0x60, RZ, 0xfc, !PT ;  /* 0x00000060a80a7812 */ /* 0x000fe400078efcff */
[-C--:B------:R-:W-:Y:S02]  /*4460*/  ISETP.GE.AND P5, PT, R2, R9.reuse, PT ;  /* 0x000000090200720c */ /* 0x080fe40003fa6270 */
[----:B------:R-:W-:Y:S01]  /*4470*/  ISETP.GE.AND P1, PT, R120, R9, PT ;  /* 0x000000097800720c */ /* 0x000fe20003f26270 */
[----:B------:R-:W-:Y:S01]  /*4480*/  HGMMA.64x128x16.F32.BF16 R24, gdesc[UR36].tnspA, R24, gsb0 ;  /* 0x21e00000241879f0 */ /* 0x000fe20008001818 */
[----:B------:R-:W-:Y:S02]  /*4490*/  LOP3.LUT R9, R168, 0x69, RZ, 0xfc, !PT ;  /* 0x00000069a8097812 */ /* 0x000fe400078efcff */
[----:B------:R-:W-:-:S02]  /*44a0*/  ISETP.GE.AND P0, PT, R2, R10, PT ;  /* 0x0000000a0200720c */ /* 0x000fc40003f06270 */
[----:B------:R-:W-:Y:S02]  /*44b0*/  ISETP.GE.AND P2, PT, R120, R10, PT ;  /* 0x0000000a7800720c */ /* 0x000fe40003f46270 */
[----:B------:R-:W-:Y:S02]  /*44c0*/  LOP3.LUT R10, R168, 0x68, RZ, 0xfc, !PT ;  /* 0x00000068a80a7812 */ /* 0x000fe400078efcff */
[-C--:B------:R-:W-:Y:S02]  /*44d0*/  ISETP.GE.AND P6, PT, R2, R9.reuse, PT ;  /* 0x000000090200720c */ /* 0x080fe40003fc6270 */
[----:B------:R-:W-:Y:S02]  /*44e0*/  ISETP.GE.AND P3, PT, R120, R9, PT ;  /* 0x000000097800720c */ /* 0x000fe40003f66270 */
[----:B------:R-:W-:Y:S02]  /*44f0*/  LOP3.LUT R9, R168, 0x79, RZ, 0xfc, !PT ;  /* 0x00000079a8097812 */ /* 0x000fe400078efcff */
[----:B------:R-:W-:-:S02]  /*4500*/  SEL R161, RZ, 0x4, P5 ;  /* 0x00000004ffa17807 */ /* 0x000fc40002800000 */
[-C--:B------:R-:W-:Y:S02]  /*4510*/  ISETP.GE.AND P4, PT, R2, R10.reuse, PT ;  /* 0x0000000a0200720c */ /* 0x080fe40003f86270 */
[----:B------:R-:W-:Y:S02]  /*4520*/  ISETP.GE.AND P5, PT, R120, R10, PT ;  /* 0x0000000a7800720c */ /* 0x000fe40003fa6270 */
[----:B------:R-:W-:Y:S02]  /*4530*/  SEL R160, RZ, 0x1, P1 ;  /* 0x00000001ffa07807 */ /* 0x000fe40000800000 */
[----:B------:R-:W-:Y:S02]  /*4540*/  SEL R166, RZ, 0x7fff8, P0 ;  /* 0x0007fff8ffa67807 */ /* 0x000fe40000000000 */
[----:B------:R-:W-:Y:S02]  /*4550*/  LOP3.LUT R10, R168, 0x78, RZ, 0xfc, !PT ;  /* 0x00000078a80a7812 */ /* 0x000fe400078efcff */
[----:B------:R-:W-:-:S02]  /*4560*/  ISETP.GE.AND P1, PT, R2, R9, PT ;  /* 0x000000090200720c */ /* 0x000fc40003f26270 */
[----:B------:R-:W-:Y:S02]  /*4570*/  ISETP.GE.AND P0, PT, R120, R9, PT ;  /* 0x000000097800720c */ /* 0x000fe40003f06270 */
[----:B------:R-:W-:Y:S02]  /*4580*/  LOP3.LUT R9, R168, 0x71, RZ, 0xfc, !PT ;  /* 0x00000071a8097812 */ /* 0x000fe400078efcff */
[----:B------:R-:W-:Y:S02]  /*4590*/  SEL R154, RZ, 0x1fffe, P2 ;  /* 0x0001fffeff9a7807 */ /* 0x000fe40001000000 */
[----:B------:R-:W-:Y:S02]  /*45a0*/  SEL R122, RZ, 0x4, P6 ;  /* 0x00000004ff7a7807 */ /* 0x000fe40003000000 */
[-C--:B------:R-:W-:Y:S02]  /*45b0*/  ISETP.GE.AND P2, PT, R2, R10.reuse, PT ;  /* 0x0000000a0200720c */ /* 0x080fe40003f46270 */
[----:B------:R-:W-:-:S02]  /*45c0*/  ISETP.GE.AND P6, PT, R120, R10, PT ;  /* 0x0000000a7800720c */ /* 0x000fc40003fc6270 */
[----:B------:R-:W-:Y:S02]  /*45d0*/  SEL R169, RZ, 0x1, P3 ;  /* 0x00000001ffa97807 */ /* 0x000fe40001800000 */
[----:B------:R-:W-:Y:S02]  /*45e0*/  SEL R164, RZ, 0x7fff8, P4 ;  /* 0x0007fff8ffa47807 */ /* 0x000fe40002000000 */
[----:B------:R-:W-:Y:S02]  /*45f0*/  LOP3.LUT R10, R168, 0x70, RZ, 0xfc, !PT ;  /* 0x00000070a80a7812 */ /* 0x000fe400078efcff */
[-C--:B------:R-:W-:Y:S02]  /*4600*/  ISETP.GE.AND P3, PT, R2, R9.reuse, PT ;  /* 0x000000090200720c */ /* 0x080fe40003f66270 */
[----:B------:R-:W-:Y:S01]  /*4610*/  ISETP.GE.AND P4, PT, R120, R9, PT ;  /* 0x000000097800720c */ /* 0x000fe20003f86270 */
[----:B------:R-:W-:Y:S01]  /*4620*/  VIADD R9, R168, 0x9 ;  /* 0x00000009a8097836 */ /* 0x000fe20000000000 */
[----:B------:R-:W-:-:S02]  /*4630*/  SEL R158, RZ, 0x4, P1 ;  /* 0x00000004ff9e7807 */ /* 0x000fc40000800000 */
[-C--:B------:R-:W-:Y:S02]  /*4640*/  ISETP.GE.AND P1, PT, R120, R10.reuse, PT ;  /* 0x0000000a7800720c */ /* 0x080fe40003f26270 */
[----:B------:R-:W-:Y:S02]  /*4650*/  SEL R163, RZ, 0x7fff8, P2 ;  /* 0x0007fff8ffa37807 */ /* 0x000fe40001000000 */
[----:B------:R-:W-:Y:S02]  /*4660*/  SEL R165, RZ, 0x1fffe, P6 ;  /* 0x0001fffeffa57807 */ /* 0x000fe40003000000 */
[----:B------:R-:W-:Y:S02]  /*4670*/  SEL R162, RZ, 0x1fffe, P5 ;  /* 0x0001fffeffa27807 */ /* 0x000fe40002800000 */
[-C--:B------:R-:W-:Y:S02]  /*4680*/  ISETP.GE.AND P2, PT, R2, R9.reuse, PT ;  /* 0x000000090200720c */ /* 0x080fe40003f46270 */
[----:B------:R-:W-:Y:S01]  /*4690*/  ISETP.GE.AND P6, PT, R120, R9, PT ;  /* 0x000000097800720c */ /* 0x000fe20003fc6270 */
[----:B------:R-:W-:Y:S01]  /*46a0*/  VIADD R9, R168, 0x10 ;  /* 0x00000010a8097836 */ /* 0x000fe20000000000 */
[----:B------:R-:W-:Y:S01]  /*46b0*/  ISETP.GE.AND P5, PT, R2, R10, PT ;  /* 0x0000000a0200720c */ /* 0x000fe20003fa6270 */
[----:B------:R-:W-:Y:S01]  /*46c0*/  VIADD R11, R168, 0x8 ;  /* 0x00000008a80b7836 */ /* 0x000fe20000000000 */
[----:B------:R-:W-:-:S02]  /*46d0*/  SEL R156, RZ, 0x4, P3 ;  /* 0x00000004ff9c7807 */ /* 0x000fc40001800000 */
[----:B------:R-:W-:Y:S02]  /*46e0*/  SEL R171, RZ, 0x1fffe, P1 ;  /* 0x0001fffeffab7807 */ /* 0x000fe40000800000 */
[-C--:B------:R-:W-:Y:S02]  /*46f0*/  ISETP.GT.AND P3, PT, R2, R168.reuse, PT ;  /* 0x000000a80200720c */ /* 0x080fe40003f64270 */
[----:B------:R-:W-:Y:S02]  /*4700*/  ISETP.GE.AND P1, PT, R120, R168, PT ;  /* 0x000000a87800720c */ /* 0x000fe40003f26270 */
[----:B------:R-:W-:Y:S02]  /*4710*/  SEL R167, RZ, 0x1, P4 ;  /* 0x00000001ffa77807 */ /* 0x000fe40002000000 */
[----:B------:R-:W-:Y:S02]  /*4720*/  SEL R170, RZ, 0x7fff8, P5 ;  /* 0x0007fff8ffaa7807 */ /* 0x000fe40002800000 */
[----:B------:R-:W-:-:S02]  /*4730*/  ISETP.GE.AND P4, PT, R2, R9, PT ;  /* 0x000000090200720c */ /* 0x000fc40003f86270 */
[----:B------:R-:W-:Y:S01]  /*4740*/  ISETP.GE.AND P5, PT, R120, R9, PT ;  /* 0x000000097800720c */ /* 0x000fe20003fa6270 */
[C---:B------:R-:W-:Y:S02]  /*4750*/  VIADD R13, R168.reuse, 0x11 ;  /* 0x00000011a80d7836 */ /* 0x040fe40000000000 */
[C---:B------:R-:W-:Y:S02]  /*4760*/  VIADD R16, R168.reuse, 0x18 ;  /* 0x00000018a8107836 */ /* 0x040fe40000000000 */
[C---:B------:R-:W-:Y:S02]  /*4770*/  VIADD R19, R168.reuse, 0x19 ;  /* 0x00000019a8137836 */ /* 0x040fe40000000000 */
[C---:B------:R-:W-:Y:S02]  /*4780*/  VIADD R21, R168.reuse, 0x20 ;  /* 0x00000020a8157836 */ /* 0x040fe40000000000 */
[----:B------:R-:W-:Y:S01]  /*4790*/  VIADD R23, R168, 0x21 ;  /* 0x00000021a8177836 */ /* 0x000fe20000000000 */
[----:B------:R-:W-:-:S02]  /*47a0*/  WARPGROUP.DEPBAR.LE gsb0, 0x0 ;  /* 0x00008000000079c5 */ /* 0x000fc40000010000 */
[----:B------:R-:W-:Y:S01]  /*47b0*/  FMUL R25, R25, UR13 ;  /* 0x0000000d19197c20 */ /* 0x000fe20008400000 */
[----:B------:R-:W-:Y:S01]  /*47c0*/  FMUL R10, R26, UR13 ;  /* 0x0000000d1a0a7c20 */ /* 0x000fe20008400000 */
[----:B------:R-:W-:Y:S01]  /*47d0*/  FMUL R27, R27, UR13 ;  /* 0x0000000d1b1b7c20 */ /* 0x000fe20008400000 */
[----:B------:R-:W-:Y:S02]  /*47e0*/  FMUL R12, R28, UR13 ;  /* 0x0000000d1c0c7c20 */ /* 0x000fe40008400000 */
[----:B------:R-:W-:Y:S02]  /*47f0*/  FSEL R9, R25, -INF , P3 ;  /* 0xff80000019097808 */ /* 0x000fe40001800000 */
[----:B------:R-:W-:Y:S01]  /*4800*/  FSEL R10, R10, -INF , P1 ;  /* 0xff8000000a0a7808 */ /* 0x000fe20000800000 */
[----:B------:R-:W-:Y:S01]  /*4810*/  FMUL R29, R29, UR13 ;  /* 0x0000000d1d1d7c20 */ /* 0x000fe20008400000 */
[----:B------:R-:W-:Y:S02]  /*4820*/  ISETP.GT.AND P3, PT, R120, R168, PT ;  /* 0x000000a87800720c */ /* 0x000fe40003f64270 */
[----:B------:R-:W-:-:S02]  /*4830*/  ISETP.GE.AND P1, PT, R2, R11, PT ;  /* 0x0000000b0200720c */ /* 0x000fc40003f26270 */
[----:B------:R-:W-:Y:S02]  /*4840*/  FSEL R11, R27, -INF , P3 ;  /* 0xff8000001b0b7808 */ /* 0x000fe40001800000 */
[----:B------:R-:W-:Y:S01]  /*4850*/  FSEL R12, R12, -INF , P1 ;  /* 0xff8000000c0c7808 */ /* 0x000fe20000800000 */
[----:B------:R-:W-:Y:S01]  /*4860*/  FMUL R15, R24, UR13 ;  /* 0x0000000d180f7c20 */ /* 0x000fe20008400000 */
[-C--:B------:R-:W-:Y:S01]  /*4870*/  ISETP.GE.AND P3, PT, R2, R13.reuse, PT ;  /* 0x0000000d0200720c */ /* 0x080fe20003f66270 */
[----:B------:R-:W-:Y:S01]  /*4880*/  FMUL R14, R30, UR13 ;  /* 0x0000000d1e0e7c20 */ /* 0x000fe20008400000 */
[----:B------:R-:W-:Y:S01]  /*4890*/  ISETP.GE.AND P1, PT, R120, R13, PT ;  /* 0x0000000d7800720c */ /* 0x000fe20003f26270 */
[----:B------:R-:W-:Y:S01]  /*48a0*/  FMUL R18, R31, UR13 ;  /* 0x0000000d1f127c20 */ /* 0x000fe20008400000 */
[----:B------:R-:W-:Y:S01]  /*48b0*/  FSEL R13, R29, -INF , P2 ;  /* 0xff8000001d0d7808 */ /* 0x000fe20001000000 */
[----:B------:R-:W-:Y:S01]  /*48c0*/  FMUL R17, R32, UR13 ;  /* 0x0000000d20117c20 */ /* 0x000fe20008400000 */
[----:B------:R-:W-:Y:S01]  /*48d0*/  ISETP.GE.AND P2, PT, R2, R168, PT ;  /* 0x000000a80200720c */ /* 0x000fe20003f46270 */
[----:B------:R-:W-:Y:S01]  /*48e0*/  FMUL R33, R33, UR13 ;  /* 0x0000000d21217c20 */ /* 0x000fe20008400000 */
[----:B------:R-:W-:-:S02]  /*48f0*/  FSEL R18, R18, -INF , P6 ;  /* 0xff80000012127808 */ /* 0x000fc40003000000 */
[----:B------:R-:W-:Y:S02]  /*4900*/  FSEL R15, R15, -INF , P2 ;  /* 0xff8000000f0f7808 */ /* 0x000fe40001000000 */
[----:B------:R-:W-:Y:S02]  /*4910*/  FSEL R14, R14, -INF , P2 ;  /* 0xff8000000e0e7808 */ /* 0x000fe40001000000 */
[-C--:B------:R-:W-:Y:S02]  /*4920*/  ISETP.GE.AND P2, PT, R2, R16.reuse, PT ;  /* 0x000000100200720c */ /* 0x080fe40003f46270 */
[----:B------:R-:W-:Y:S02]  /*4930*/  ISETP.GE.AND P6, PT, R120, R16, PT ;  /* 0x000000107800720c */ /* 0x000fe40003fc6270 */
[----:B------:R-:W-:Y:S02]  /*4940*/  FSEL R17, R17, -INF , P4 ;  /* 0xff80000011117808 */ /* 0x000fe40002000000 */
[----:B------:R-:W-:Y:S01]  /*4950*/  FSEL R16, R33, -INF , P3 ;  /* 0xff80000021107808 */ /* 0x000fe20001800000 */
[----:B------:R-:W-:Y:S01]  /*4960*/  FMUL R20, R35, UR13 ;  /* 0x0000000d23147c20 */ /* 0x000fe20008400000 */
[----:B------:R-:W-:-:S02]  /*4970*/  ISETP.GE.AND P4, PT, R2, R19, PT ;  /* 0x000000130200720c */ /* 0x000fc40003f86270 */
[----:B------:R-:W-:Y:S01]  /*4980*/  ISETP.GE.AND P3, PT, R120, R19, PT ;  /* 0x000000137800720c */ /* 0x000fe20003f66270 */
[----:B------:R-:W-:Y:S01]  /*4990*/  FMUL R19, R34, UR13 ;  /* 0x0000000d22137c20 */ /* 0x000fe20008400000 */
[----:B------:R-:W-:Y:S01]  /*49a0*/  FMUL R36, R36, UR13 ;  /* 0x0000000d24247c20 */ /* 0x000fe20008400000 */
[----:B------:R-:W-:Y:S01]  /*49b0*/  FMUL R22, R37, UR13 ;  /* 0x0000000d25167c20 */ /* 0x000fe20008400000 */
[----:B------:R-:W-:Y:S02]  /*49c0*/  FSEL R20, R20, -INF , P1 ;  /* 0xff80000014147808 */ /* 0x000fe40000800000 */
[----:B------:R-:W-:Y:S02]  /*49d0*/  FSEL R19, R19, -INF , P5 ;  /* 0xff80000013137808 */ /* 0x000fe40002800000 */
[-C--:B------:R-:W-:Y:S02]  /*49e0*/  ISETP.GE.AND P5, PT, R2, R21.reuse, PT ;  /* 0x000000150200720c */ /* 0x080fe40003fa6270 */
[----:B------:R-:W-:-:S02]  /*49f0*/  ISETP.GE.AND P1, PT, R120, R21, PT ;  /* 0x000000157800720c */ /* 0x000fc40003f26270 */
[----:B------:R-:W-:Y:S02]  /*4a00*/  FSEL R21, R36, -INF , P2 ;  /* 0xff80000024157808 */ /* 0x000fe40001000000 */
[----:B------:R-:W-:Y:S01]  /*4a10*/  FSEL R22, R22, -INF , P4 ;  /* 0xff80000016167808 */ /* 0x000fe20002000000 */
[----:B------:R-:W-:Y:S01]  /*4a20*/  FMUL R24, R39, UR13 ;  /* 0x0000000d27187c20 */ /* 0x000fe20008400000 */
[-C--:B------:R-:W-:Y:S02]  /*4a30*/  ISETP.GE.AND P2, PT, R2, R23.reuse, PT ;  /* 0x000000170200720c */ /* 0x080fe40003f46270 */
[----:B------:R-:W-:Y:S01]  /*4a40*/  ISETP.GE.AND P4, PT, R120, R23, PT ;  /* 0x000000177800720c */ /* 0x000fe20003f86270 */
[----:B------:R-:W-:Y:S01]  /*4a50*/  FMUL R23, R38, UR13 ;  /* 0x0000000d26177c20 */ /* 0x000fe20008400000 */
[----:B------:R-:W-:Y:S02]  /*4a60*/  VIADD R25, R168, 0x28 ;  /* 0x00000028a8197836 */ /* 0x000fe40000000000 */
[----:B------:R-:W-:Y:S01]  /*4a70*/  FMUL R40, R40, UR13 ;  /* 0x0000000d28287c20 */ /* 0x000fe20008400000 */
[----:B------:R-:W-:Y:S01]  /*4a80*/  FMUL R26, R41, UR13 ;  /* 0x0000000d291a7c20 */ /* 0x000fe20008400000 */
[----:B------:R-:W-:Y:S01]  /*4a90*/  VIADD R27, R168, 0x29 ;  /* 0x00000029a81b7836 */ /* 0x000fe20000000000 */
[----:B------:R-:W-:-:S02]  /*4aa0*/  FSEL R23, R23, -INF , P6 ;  /* 0xff80000017177808 */ /* 0x000fc40003000000 */
        /* <DEDUP_REMOVED lines=9> */
[----:B------:R-:W-:Y:S02]  /*4b40*/  VIADD R29, R168, 0x30 ;  /* 0x00000030a81d7836 */ /* 0x000fe40000000000 */
[----:B------:R-:W-:Y:S01]  /*4b50*/  FMUL R44, R44, UR13 ;  /* 0x0000000d2c2c7c20 */ /* 0x000fe20008400000 */
[----:B------:R-:W-:Y:S01]  /*4b60*/  FMUL R30, R45, UR13 ;  /* 0x0000000d2d1e7c20 */ /* 0x000fe20008400000 */
[----:B------:R-:W-:Y:S01]  /*4b70*/  VIADD R31, R168, 0x31 ;  /* 0x00000031a81f7836 */ /* 0x000fe20000000000 */
[----:B------:R-:W-:Y:S02]  /*4b80*/  FSEL R27, R27, -INF , P1 ;  /* 0xff8000001b1b7808 */ /* 0x000fe40000800000 */
[----:B------:R-:W-:Y:S02]  /*4b90*/  FSEL R28, R28, -INF , P4 ;  /* 0xff8000001c1c7808 */ /* 0x000fe40002000000 */
[----:B------:R-:W-:-:S02]  /*4ba0*/  ISETP.GE.AND P1, PT, R2, R29, PT ;  /* 0x0000001d0200720c */ /* 0x000fc40003f26270 */
[----:B------:R-:W-:Y:S02]  /*4bb0*/  ISETP.GE.AND P4, PT, R120, R29, PT ;  /* 0x0000001d7800720c */ /* 0x000fe40003f86270 */
[----:B------:R-:W-:Y:S02]  /*4bc0*/  FSEL R29, R44, -INF , P6 ;  /* 0xff8000002c1d7808 */ /* 0x000fe40003000000 */
[----:B------:R-:W-:Y:S01]  /*4bd0*/  FSEL R30, R30, -INF , P5 ;  /* 0xff8000001e1e7808 */ /* 0x000fe20002800000 */
[----:B------:R-:W-:Y:S01]  /*4be0*/  FMUL R32, R47, UR13 ;  /* 0x0000000d2f207c20 */ /* 0x000fe20008400000 */
[-C--:B------:R-:W-:Y:S02]  /*4bf0*/  ISETP.GE.AND P6, PT, R2, R31.reuse, PT ;  /* 0x0000001f0200720c */ /* 0x080fe40003fc6270 */
[----:B------:R-:W-:Y:S01]  /*4c00*/  ISETP.GE.AND P5, PT, R120, R31, PT ;  /* 0x0000001f7800720c */ /* 0x000fe20003fa6270 */
[----:B------:R-:W-:Y:S01]  /*4c10*/  FMUL R31, R46, UR13 ;  /* 0x0000000d2e1f7c20 */ /* 0x000fe20008400000 */
[----:B------:R-:W-:-:S02]  /*4c20*/  VIADD R33, R168, 0x38 ;  /* 0x00000038a8217836 */ /* 0x000fc40000000000 */
[----:B------:R-:W-:Y:S01]  /*4c30*/  FMUL R48, R48, UR13 ;  /* 0x0000000d30307c20 */ /* 0x000fe20008400000 */
[----:B------:R-:W-:Y:S01]  /*4c40*/  FMUL R34, R49, UR13 ;  /* 0x0000000d31227c20 */ /* 0x000fe20008400000 */
[----:B------:R-:W-:Y:S01]  /*4c50*/  VIADD R35, R168, 0x39 ;  /* 0x00000039a8237836 */ /* 0x000fe20000000000 */
[----:B------:R-:W-:Y:S02]  /*4c60*/  FSEL R31, R31, -INF , P3 ;  /* 0xff8000001f1f7808 */ /* 0x000fe40001800000 */
[----:B------:R-:W-:Y:S02]  /*4c70*/  FSEL R32, R32, -INF , P2 ;  /* 0xff80000020207808 */ /* 0x000fe40001000000 */
[-C--:B------:R-:W-:Y:S02]  /*4c80*/  ISETP.GE.AND P3, PT, R2, R33.reuse, PT ;  /* 0x000000210200720c */ /* 0x080fe40003f66270 */
[----:B------:R-:W-:Y:S02]  /*4c90*/  ISETP.GE.AND P2, PT, R120, R33, PT ;  /* 0x000000217800720c */ /* 0x000fe40003f46270 */
[----:B------:R-:W-:-:S02]  /*4ca0*/  FSEL R33, R48, -INF , P1 ;  /* 0xff80000030217808 */ /* 0x000fc40000800000 */
[----:B------:R-:W-:Y:S01]  /*4cb0*/  FSEL R34, R34, -INF , P6 ;  /* 0xff80000022227808 */ /* 0x000fe20003000000 */
[----:B------:R-:W-:Y:S01]  /*4cc0*/  FMUL R37, R51, UR13 ;  /* 0x0000000d33257c20 */ /* 0x000fe20008400000 */
[-C--:B------:R-:W-:Y:S02]  /*4cd0*/  ISETP.GE.AND P1, PT, R2, R35.reuse, PT ;  /* 0x000000230200720c */ /* 0x080fe40003f26270 */
[----:B------:R-:W-:Y:S01]  /*4ce0*/  ISETP.GE.AND P6, PT, R120, R35, PT ;  /* 0x000000237800720c */ /* 0x000fe20003fc6270 */
[----:B------:R-:W-:Y:S01]  /*4cf0*/  FMUL R35, R50, UR13 ;  /* 0x0000000d32237c20 */ /* 0x000fe20008400000 */
[----:B------:R-:W-:Y:S01]  /*4d00*/  LOP3.LUT R36, R168, 0x59, RZ, 0xfc, !PT ;  /* 0x00000059a8247812 */ /* 0x000fe200078efcff */
[----:B------:R-:W-:Y:S01]  /*4d10*/  FMUL R38, R52, UR13 ;  /* 0x0000000d34267c20 */ /* 0x000fe20008400000 */
[----:B------:R-:W-:Y:S01]  /*4d20*/  FMUL R53, R53, UR13 ;  /* 0x0000000d35357c20 */ /* 0x000fe20008400000 */
[----:B------:R-:W-:Y:S02]  /*4d30*/  LOP3.LUT R39, R168, 0x58, RZ, 0xfc, !PT ;  /* 0x00000058a8277812 */ /* 0x000fe400078efcff */
[----:B------:R-:W-:-:S02]  /*4d40*/  FSEL R35, R35, -INF , P4 ;  /* 0xff80000023237808 */ /* 0x000fc40002000000 */
[----:B------:R-:W-:Y:S02]  /*4d50*/  FSEL R37, R37, -INF , P5 ;  /* 0xff80000025257808 */ /* 0x000fe40002800000 */
[-C--:B------:R-:W-:Y:S02]  /*4d60*/  ISETP.GE.AND P4, PT, R120, R36.reuse, PT ;  /* 0x000000247800720c */ /* 0x080fe40003f86270 */
[----:B------:R-:W-:Y:S02]  /*4d70*/  ISETP.GE.AND P5, PT, R2, R36, PT ;  /* 0x000000240200720c */ /* 0x000fe40003fa6270 */
[----:B------:R-:W-:Y:S02]  /*4d80*/  FSEL R38, R38, -INF , P3 ;  /* 0xff80000026267808 */ /* 0x000fe40001800000 */
[----:B------:R-:W-:Y:S02]  /*4d90*/  FSEL R36, R53, -INF , P1 ;  /* 0xff80000035247808 */ /* 0x000fe40000800000 */
[----:B------:R-:W-:-:S02]  /*4da0*/  ISETP.GE.AND P3, PT, R120, R39, PT ;  /* 0x000000277800720c */ /* 0x000fc40003f66270 */
[----:B------:R-:W-:Y:S01]  /*4db0*/  ISETP.GE.AND P1, PT, R2, R39, PT ;  /* 0x000000270200720c */ /* 0x000fe20003f26270 */
[----:B------:R-:W-:Y:S01]  /*4dc0*/  FMUL R39, R54, UR13 ;  /* 0x0000000d36277c20 */ /* 0x000fe20008400000 */
[----:B------:R-:W-:Y:S01]  /*4dd0*/  SEL R44, RZ, 0x1, P0 ;  /* 0x00000001ff2c7807 */ /* 0x000fe20000000000 */
[----:B------:R-:W-:Y:S01]  /*4de0*/  FMUL R41, R55, UR13 ;  /* 0x0000000d37297c20 */ /* 0x000fe20008400000 */
[C---:B------:R-:W-:Y:S01]  /*4df0*/  LOP3.LUT R43, R168.reuse, 0x40, RZ, 0xfc, !PT ;  /* 0x00000040a82b7812 */ /* 0x040fe200078efcff */
[----:B------:R-:W-:Y:S01]  /*4e00*/  IMAD.IADD R162, R169, 0x1, R162 ;  /* 0x00000001a9a27824 */ /* 0x000fe200078e02a2 */
[----:B------:R-:W-:Y:S01]  /*4e10*/  LOP3.LUT R42, R168, 0x41, RZ, 0xfc, !PT ;  /* 0x00000041a82a7812 */ /* 0x000fe200078efcff */
[----:B------:R-:W-:Y:S02]  /*4e20*/  IMAD.IADD R44, R44, 0x1, R165 ;  /* 0x000000012c2c7824 */ /* 0x000fe400078e02a5 */
[----:B------:R-:W-:Y:S01]  /*4e30*/  FMUL R40, R56, UR13 ;  /* 0x0000000d38287c20 */ /* 0x000fe20008400000 */
[----:B------:R-:W-:Y:S01]  /*4e40*/  FSEL R39, R39, -INF , P2 ;  /* 0xff80000027277808 */ /* 0x000fe20001000000 */
[----:B------:R-:W-:Y:S01]  /*4e50*/  FMUL R57, R57, UR13 ;  /* 0x0000000d39397c20 */ /* 0x000fe20008400000 */
[----:B------:R-:W-:Y:S01]  /*4e60*/  ISETP.GE.AND P2, PT, R2, R43, PT ;  /* 0x0000002b0200720c */ /* 0x000fe20003f46270 */
[----:B------:R-:W-:Y:S01]  /*4e70*/  IMAD.IADD R167, R167, 0x1, R171 ;  /* 0x00000001a7a77824 */ /* 0x000fe200078e02ab */
[----:B------:R-:W-:-:S02]  /*4e80*/  FSEL R41, R41, -INF , P6 ;  /* 0xff80000029297808 */ /* 0x000fc40003000000 */
[----:B------:R-:W-:Y:S02]  /*4e90*/  LOP3.LUT R162, R162, 0x3, RZ, 0xc0, !PT ;  /* 0x00000003a2a27812 */ /* 0x000fe400078ec0ff */
[-C--:B------:R-:W-:Y:S02]  /*4ea0*/  ISETP.GE.AND P6, PT, R2, R42.reuse, PT ;  /* 0x0000002a0200720c */ /* 0x080fe40003fc6270 */
[----:B------:R-:W-:Y:S02]  /*4eb0*/  LOP3.LUT R44, R44, 0x3, RZ, 0xc0, !PT ;  /* 0x000000032c2c7812 */ /* 0x000fe400078ec0ff */
[----:B------:R-:W-:Y:S01]  /*4ec0*/  FSEL R40, R40, -INF , P2 ;  /* 0xff80000028287808 */ /* 0x000fe20001000000 */
[----:B------:R-:W-:Y:S01]  /*4ed0*/  IMAD.IADD R154, R160, 0x1, R154 ;  /* 0x00000001a09a7824 */ /* 0x000fe200078e029a */
[----:B------:R-:W-:Y:S02]  /*4ee0*/  ISETP.GE.AND P2, PT, R120, R42, PT ;  /* 0x0000002a7800720c */ /* 0x000fe40003f46270 */
[----:B------:R-:W-:-:S02]  /*4ef0*/  IADD3 R162, R162, R164, R122 ;  /* 0x000000a4a2a27210 */ /* 0x000fc40007ffe07a */
[----:B------:R-:W-:Y:S02]  /*4f00*/  FSEL R42, R57, -INF , P6 ;  /* 0xff800000392a7808 */ /* 0x000fe40003000000 */
[----:B------:R-:W-:Y:S01]  /*4f10*/  ISETP.GE.AND P6, PT, R120, R43, PT ;  /* 0x0000002b7800720c */ /* 0x000fe20003fc6270 */
[----:B------:R-:W-:Y:S01]  /*4f20*/  FMUL R43, R58, UR13 ;  /* 0x0000000d3a2b7c20 */ /* 0x000fe20008400000 */
[----:B------:R-:W-:Y:S02]  /*4f30*/  LOP3.LUT R167, R167, 0x3, RZ, 0xc0, !PT ;  /* 0x00000003a7a77812 */ /* 0x000fe400078ec0ff */
[----:B------:R-:W-:Y:S01]  /*4f40*/  IADD3 R158, R44, R163, R158 ;  /* 0x000000a32c9e7210 */ /* 0x000fe20007ffe09e */
[----:B------:R-:W-:Y:S01]  /*4f50*/  IMAD.SHL.U32 R162, R162, 0x100, RZ ;  /* 0x00000100a2a27824 */ /* 0x000fe200078e00ff */
[----:B------:R-:W-:Y:S02]  /*4f60*/  LOP3.LUT R122, R168, 0x48, RZ, 0xfc, !PT ;  /* 0x00000048a87a7812 */ /* 0x000fe400078efcff */
[----:B------:R-:W-:-:S02]  /*4f70*/  LOP3.LUT R154, R154, 0x3, RZ, 0xc0, !PT ;  /* 0x000000039a9a7812 */ /* 0x000fc400078ec0ff */
[----:B------:R-:W-:Y:S02]  /*4f80*/  IADD3 R156, R167, R170, R156 ;  /* 0x000000aaa79c7210 */ /* 0x000fe40007ffe09c */
[----:B------:R-:W-:Y:S01]  /*4f90*/  LOP3.LUT R158, R158, 0xf, RZ, 0xc0, !PT ;  /* 0x0000000f9e9e7812 */ /* 0x000fe200078ec0ff */
[----:B------:R-:W-:Y:S01]  /*4fa0*/  FMUL R45, R60, UR13 ;  /* 0x0000000d3c2d7c20 */ /* 0x000fe20008400000 */
[----:B------:R-:W-:Y:S02]  /*4fb0*/  FSEL R43, R43, -INF , P6 ;  /* 0xff8000002b2b7808 */ /* 0x000fe40003000000 */
[----:B------:R-:W-:Y:S01]  /*4fc0*/  LOP3.LUT R51, R168, 0x50, RZ, 0xfc, !PT ;  /* 0x00000050a8337812 */ /* 0x000fe200078efcff */
[----:B------:R-:W-:Y:S01]  /*4fd0*/  FMUL R46, R64, UR13 ;  /* 0x0000000d402e7c20 */ /* 0x000fe20008400000 */
[----:B------:R-:W-:Y:S01]  /*4fe0*/  ISETP.GE.AND P6, PT, R2, R122, PT ;  /* 0x0000007a0200720c */ /* 0x000fe20003fc6270 */
[----:B------:R-:W-:Y:S01]  /*4ff0*/  IMAD.WIDE R52, R3, 0x2, R152 ;  /* 0x0000000203347825 */ /* 0x000fe200078e0298 */
[----:B------:R-:W-:-:S02]  /*5000*/  IADD3 R161, R154, R166, R161 ;  /* 0x000000a69aa17210 */ /* 0x000fc40007ffe0a1 */
[----:B------:R-:W-:Y:S01]  /*5010*/  LOP3.LUT R48, R168, 0x51, RZ, 0xfc, !PT ;  /* 0x00000051a8307812 */ /* 0x000fe200078efcff */
[----:B------:R-:W-:Y:S01]  /*5020*/  FMUL R44, R59, UR13 ;  /* 0x0000000d3b2c7c20 */ /* 0x000fe20008400000 */
[----:B------:R-:W-:Y:S01]  /*5030*/  LOP3.LUT R162, R162, 0xf00, RZ, 0xe2, !PT ;  /* 0x00000f00a2a27812 */ /* 0x000fe200078ee2ff */
[----:B------:R-:W-:Y:S01]  /*5040*/  FMUL R50, R65, UR13 ;  /* 0x0000000d41327c20 */ /* 0x000fe20008400000 */
[----:B------:R-:W-:Y:S01]  /*5050*/  LEA R156, R156, R158, 0x4 ;  /* 0x0000009e9c9c7211 */ /* 0x000fe200078e20ff */
[----:B------:R-:W-:Y:S01]  /*5060*/  IMAD.WIDE R54, R3, 0x2, R184 ;  /* 0x0000000203367825 */ /* 0x000fe200078e02b8 */
[----:B------:R-:W-:Y:S01]  /*5070*/  FSEL R45, R45, -INF , P6 ;  /* 0xff8000002d2d7808 */ /* 0x000fe20003000000 */
[----:B------:R0:W2:Y:S01]  /*5080*/  LDG.E.U16 R57, desc[UR14][R52.64] ;  /* 0x0000000e34397981 */ /* 0x0000a2000c1e1500 */
[----:B------:R-:W-:Y:S01]  /*5090*/  ISETP.GE.AND P6, PT, R2, R51, PT ;  /* 0x000000330200720c */ /* 0x000fe20003fc6270 */
[----:B------:R-:W-:Y:S01]  /*50a0*/  IMAD R161, R161, 0x1000, R162 ;  /* 0x00001000a1a17824 */ /* 0x000fe200078e02a2 */
[----:B------:R-:W-:Y:S01]  /*50b0*/  LOP3.LUT R169, R156, 0xff, RZ, 0xc0, !PT ;  /* 0x000000ff9ca97812 */ /* 0x000fe200078ec0ff */
[----:B------:R-:W-:Y:S01]  /*50c0*/  IMAD R154, R249, 0x10, R152 ;  /* 0x00000010f99a7824 */ /* 0x000fe200078e0298 */
[----:B------:R-:W-:Y:S01]  /*50d0*/  FSEL R46, R46, -INF , P6 ;  /* 0xff8000002e2e7808 */ /* 0x000fe20003000000 */
[----:B------:R-:W-:Y:S01]  /*50e0*/  IMAD.WIDE R58, R3, 0x2, R182 ;  /* 0x00000002033a7825 */ /* 0x000fe200078e02b6 */
[----:B------:R-:W-:-:S03]  /*50f0*/  ISETP.GE.AND P6, PT, R2, R48, PT ;  /* 0x000000300200720c */ /* 0x000fc60003fc6270 */
[----:B------:R-:W-:Y:S01]  /*5100*/  FMUL R47, R61, UR13 ;  /* 0x0000000d3d2f7c20 */ /* 0x000fe20008400000 */
[----:B------:R-:W3:Y:S01]  /*5110*/  LDG.E.U16 R54, desc[UR14][R54.64] ;  /* 0x0000000e36367981 */ /* 0x000ee2000c1e1500 */
[----:B------:R-:W-:Y:S02]  /*5120*/  IMAD.IADD R169, R161, 0x1, R169 ;  /* 0x00000001a1a97824 */ /* 0x000fe400078e02a9 */
[----:B------:R-:W-:Y:S01]  /*5130*/  IMAD.WIDE R160, R3, 0x2, R246 ;  /* 0x0000000203a07825 */ /* 0x000fe200078e02f6 */
[----:B------:R-:W-:Y:S01]  /*5140*/  FSEL R50, R50, -INF , P6 ;  /* 0xff80000032327808 */ /* 0x000fe20003000000 */
[----:B------:R-:W4:Y:S02]  /*5150*/  LDG.E.U16 R58, desc[UR14][R58.64] ;  /* 0x0000000e3a3a7981 */ /* 0x000f24000c1e1500 */
[----:B------:R-:W-:Y:S02]  /*5160*/  IMAD R158, R249, 0x40, R152 ;  /* 0x00000040f99e7824 */ /* 0x000fe400078e0298 */
[C---:B------:R-:W-:Y:S01]  /*5170*/  IMAD.WIDE R64, R3.reuse, 0x2, R138 ;  /* 0x0000000203407825 */ /* 0x040fe200078e028a */
[----:B------:R-:W-:Y:S01]  /*5180*/  ISETP.GE.AND P6, PT, R120, R51, PT ;  /* 0x000000337800720c */ /* 0x000fe20003fc6270 */
[----:B------:R-:W5:Y:S02]  /*5190*/  LDL.64 R184, [R1+0x98] ;  /* 0x0000980001b87983 */ /* 0x000f640000100a00 */
[----:B0-----:R-:W-:-:S02]  /*51a0*/  IMAD.WIDE R52, R3, 0x2, R154 ;  /* 0x0000000203347825 */ /* 0x001fc400078e029a */
[----:B------:R0:W4:Y:S02]  /*51b0*/  LDG.E.U16 R51, desc[UR14][R160.64] ;  /* 0x0000000ea0337981 */ /* 0x000124000c1e1500 */
[C---:B------:R-:W-:Y:S02]  /*51c0*/  IMAD.WIDE R164, R3.reuse, 0x2, R174 ;  /* 0x0000000203a47825 */ /* 0x040fe400078e02ae */
[----:B------:R1:W4:Y:S02]  /*51d0*/  LDG.E.U16 R59, desc[UR14][R64.64] ;  /* 0x0000000e403b7981 */ /* 0x000324000c1e1500 */
[C---:B------:R-:W-:Y:S02]  /*51e0*/  IMAD.WIDE R162, R3.reuse, 0x2, R172 ;  /* 0x0000000203a27825 */ /* 0x040fe400078e02ac */
[----:B------:R-:W2:Y:S02]  /*51f0*/  LDG.E.U16 R52, desc[UR14][R52.64] ;  /* 0x0000000e34347981 */ /* 0x000ea4000c1e1500 */
[----:B------:R-:W-:-:S02]  /*5200*/  IMAD.WIDE R60, R3, 0x2, R158 ;  /* 0x00000002033c7825 */ /* 0x000fc400078e029e */
[----:B------:R1:W4:Y:S02]  /*5210*/  LDG.E.U16 R55, desc[UR14][R162.64] ;  /* 0x0000000ea2377981 */ /* 0x000324000c1e1500 */
[C---:B0-----:R-:W-:Y:S02]  /*5220*/  IMAD.WIDE R160, R3.reuse, 0x2, R208 ;  /* 0x0000000203a07825 */ /* 0x041fe400078e02d0 */
[----:B------:R0:W4:Y:S02]  /*5230*/  LDG.E.U16 R61, desc[UR14][R60.64] ;  /* 0x0000000e3c3d7981 */ /* 0x000124000c1e1500 */
[C---:B-1----:R-:W-:Y:S02]  /*5240*/  IMAD.WIDE R64, R3.reuse, 0x2, R180 ;  /* 0x0000000203407825 */ /* 0x042fe400078e02b4 */
[----:B------:R1:W4:Y:S02]  /*5250*/  LDG.E.U16 R53, desc[UR14][R164.64] ;  /* 0x0000000ea4357981 */ /* 0x000324000c1e1500 */
[----:B------:R-:W-:-:S02]  /*5260*/  IMAD.WIDE R162, R3, 0x2, R136 ;  /* 0x0000000203a27825 */ /* 0x000fc400078e0288 */
[----:B------:R1:W4:Y:S01]  /*5270*/  LDG.E.U16 R160, desc[UR14][R160.64] ;  /* 0x0000000ea0a07981 */ /* 0x000322000c1e1500 */
[----:B0-----:R-:W-:-:S03]  /*5280*/  LOP3.LUT R60, R169, 0xffff, RZ, 0xc0, !PT ;  /* 0x0000ffffa93c7812 */ /* 0x001fc600078ec0ff */
[----:B------:R-:W4:Y:S01]  /*5290*/  LDG.E.U16 R64, desc[UR14][R64.64] ;  /* 0x0000000e40407981 */ /* 0x000f22000c1e1500 */
[----:B-1----:R-:W-:Y:S01]  /*52a0*/  IMAD.WIDE R164, R3, 0x2, R178 ;  /* 0x0000000203a47825 */ /* 0x002fe200078e02b2 */
[----:B------:R-:W-:Y:S02]  /*52b0*/  LOP3.LUT R168, R168, 0x49, RZ, 0xfc, !PT ;  /* 0x00000049a8a87812 */ /* 0x000fe400078efcff */
[----:B------:R-:W3:Y:S01]  /*52c0*/  LDL.64 R174, [R1+0xa8] ;  /* 0x0000a80001ae7983 */ /* 0x000ee20000100a00 */
[----:B------:R-:W-:-:S03]  /*52d0*/  FMUL R161, R68, UR13 ;  /* 0x0000000d44a17c20 */ /* 0x000fc60008400000 */
[----:B------:R0:W4:Y:S04]  /*52e0*/  LDG.E.U16 R68, desc[UR14][R162.64] ;  /* 0x0000000ea2447981 */ /* 0x000128000c1e1500 */
[----:B------:R1:W4:Y:S01]  /*52f0*/  LDG.E.U16 R65, desc[UR14][R164.64] ;  /* 0x0000000ea4417981 */ /* 0x000322000c1e1500 */
[----:B------:R-:W-:Y:S01]  /*5300*/  FSEL R44, R44, -INF , P2 ;  /* 0xff8000002c2c7808 */ /* 0x000fe20001000000 */
[----:B------:R-:W-:Y:S02]  /*5310*/  IMAD R156, R249, 0x20, R152 ;  /* 0x00000020f99c7824 */ /* 0x000fe400078e0298 */
[----:B------:R-:W-:Y:S01]  /*5320*/  IMAD.WIDE R166, R3, 0x2, R176 ;  /* 0x0000000203a67825 */ /* 0x000fe200078e02b0 */
[----:B------:R-:W2:Y:S01]  /*5330*/  LDL.64 R170, [R1+0x80] ;  /* 0x0000800001aa7983 */ /* 0x000ea20000100a00 */
[----:B0-----:R-:W-:-:S03]  /*5340*/  SHF.R.U32.HI R163, RZ, 0xf, R60 ;  /* 0x0000000fffa37819 */ /* 0x001fc6000001163c */
[----:B------:R-:W4:Y:S01]  /*5350*/  LDL.64 R172, [R1+0x78] ;  /* 0x0000780001ac7983 */ /* 0x000f220000100a00 */
[----:B-1----:R-:W-:Y:S01]  /*5360*/  FMUL R164, R69, UR13 ;  /* 0x0000000d45a47c20 */ /* 0x002fe20008400000 */
[--C-:B------:R-:W-:Y:S02]  /*5370*/  SHF.R.U32.HI R162, RZ, 0xe, R60.reuse ;  /* 0x0000000effa27819 */ /* 0x100fe4000001163c */
[----:B------:R-:W-:Y:S01]  /*5380*/  FSEL R69, R161, -INF , P1 ;  /* 0xff800000a1457808 */ /* 0x000fe20000800000 */
[----:B------:R-:W-:Y:S01]  /*5390*/  FMUL R161, R72, UR13 ;  /* 0x0000000d48a17c20 */ /* 0x000fe20008400000 */
[----:B------:R-:W-:Y:S01]  /*53a0*/  LOP3.LUT P1, RZ, R163, 0x1, RZ, 0xc0, !PT ;  /* 0x00000001a3ff7812 */ /* 0x000fe2000782c0ff */
[----:B------:R-:W4:Y:S01]  /*53b0*/  LDL.64 R176, [R1+0x88] ;  /* 0x0000880001b07983 */ /* 0x000f220000100a00 */
[----:B------:R-:W-:Y:S01]  /*53c0*/  FSEL R72, R164, -INF , P5 ;  /* 0xff800000a4487808 */ /* 0x000fe20002800000 */
[----:B------:R-:W-:Y:S01]  /*53d0*/  FMUL R164, R73, UR13 ;  /* 0x0000000d49a47c20 */ /* 0x000fe20008400000 */
[----:B------:R-:W-:Y:S01]  /*53e0*/  LOP3.LUT P5, RZ, R162, 0x1, RZ, 0xc0, !PT ;  /* 0x00000001a2ff7812 */ /* 0x000fe200078ac0ff */
[----:B------:R-:W4:Y:S01]  /*53f0*/  LDL.64 R180, [R1+0x90] ;  /* 0x0000900001b47983 */ /* 0x000f220000100a00 */
[----:B------:R-:W-:-:S02]  /*5400*/  SHF.R.U32.HI R163, RZ, 0xb, R60 ;  /* 0x0000000bffa37819 */ /* 0x000fc4000001163c */
[----:B------:R-:W-:Y:S02]  /*5410*/  ISETP.GE.AND P2, PT, R2, R168, PT ;  /* 0x000000a80200720c */ /* 0x000fe40003f46270 */
[----:B------:R-:W-:Y:S02]  /*5420*/  SHF.R.U32.HI R162, RZ, 0xa, R60 ;  /* 0x0000000affa27819 */ /* 0x000fe4000001163c */
[----:B------:R-:W-:Y:S01]  /*5430*/  FSEL R73, R161, -INF , !P1 ;  /* 0xff800000a1497808 */ /* 0x000fe20004800000 */
[----:B------:R-:W-:Y:S01]  /*5440*/  FMUL R161, R76, UR13 ;  /* 0x0000000d4ca17c20 */ /* 0x000fe20008400000 */
[----:B------:R-:W-:Y:S02]  /*5450*/  LOP3.LUT P1, RZ, R163, 0x1, RZ, 0xc0, !PT ;  /* 0x00000001a3ff7812 */ /* 0x000fe4000782c0ff */
[----:B------:R-:W-:Y:S01]  /*5460*/  FSEL R76, R164, -INF , !P5 ;  /* 0xff800000a44c7808 */ /* 0x000fe20006800000 */
[----:B------:R-:W-:Y:S01]  /*5470*/  FMUL R164, R77, UR13 ;  /* 0x0000000d4da47c20 */ /* 0x000fe20008400000 */
[----:B------:R-:W-:-:S02]  /*5480*/  FSEL R47, R47, -INF , P2 ;  /* 0xff8000002f2f7808 */ /* 0x000fc40001000000 */
[----:B------:R-:W-:Y:S02]  /*5490*/  LOP3.LUT P5, RZ, R162, 0x1, RZ, 0xc0, !PT ;  /* 0x00000001a2ff7812 */ /* 0x000fe400078ac0ff */
[----:B------:R-:W-:Y:S01]  /*54a0*/  ISETP.GE.AND P2, PT, R120, R48, PT ;  /* 0x000000307800720c */ /* 0x000fe20003f46270 */
[----:B------:R-:W-:Y:S01]  /*54b0*/  IMAD.WIDE R48, R3, 0x2, R210 ;  /* 0x0000000203307825 */ /* 0x000fe200078e02d2 */
[--C-:B------:R-:W-:Y:S02]  /*54c0*/  SHF.R.U32.HI R163, RZ, 0x7, R60.reuse ;  /* 0x00000007ffa37819 */ /* 0x100fe4000001163c */
[----:B------:R-:W-:Y:S02]  /*54d0*/  SHF.R.U32.HI R162, RZ, 0x6, R60 ;  /* 0x00000006ffa27819 */ /* 0x000fe4000001163c */
[----:B------:R-:W-:Y:S01]  /*54e0*/  FSEL R77, R161, -INF , !P1 ;  /* 0xff800000a14d7808 */ /* 0x000fe20004800000 */
[----:B------:R-:W-:Y:S01]  /*54f0*/  FMUL R161, R80, UR13 ;  /* 0x0000000d50a17c20 */ /* 0x000fe20008400000 */
[----:B------:R-:W-:Y:S01]  /*5500*/  FSEL R80, R164, -INF , !P5 ;  /* 0xff800000a4507808 */ /* 0x000fe20006800000 */
[----:B------:R0:W4:Y:S01]  /*5510*/  LDG.E.U16 R56, desc[UR14][R48.64] ;  /* 0x0000000e30387981 */ /* 0x000122000c1e1500 */
[----:B------:R-:W-:-:S02]  /*5520*/  LOP3.LUT P1, RZ, R163, 0x1, RZ, 0xc0, !PT ;  /* 0x00000001a3ff7812 */ /* 0x000fc4000782c0ff */
[----:B------:R-:W-:Y:S02]  /*5530*/  LOP3.LUT P5, RZ, R162, 0x1, RZ, 0xc0, !PT ;  /* 0x00000001a2ff7812 */ /* 0x000fe400078ac0ff */
[----:B------:R-:W-:Y:S01]  /*5540*/  SHF.R.U32.HI R162, RZ, 0x3, R60 ;  /* 0x00000003ffa27819 */ /* 0x000fe2000001163c */
[----:B------:R-:W-:Y:S01]  /*5550*/  FMUL R163, R81, UR13 ;  /* 0x0000000d51a37c20 */ /* 0x000fe20008400000 */
[----:B------:R-:W-:Y:S01]  /*5560*/  FMUL R164, R84, UR13 ;  /* 0x0000000d54a47c20 */ /* 0x000fe20008400000 */
[----:B------:R-:W-:Y:S01]  /*5570*/  FSEL R81, R161, -INF , !P1 ;  /* 0xff800000a1517808 */ /* 0x000fe20004800000 */
[----:B0-----:R-:W-:Y:S01]  /*5580*/  IMAD.WIDE R48, R3, 0x2, R156 ;  /* 0x0000000203307825 */ /* 0x001fe200078e029c */
[----:B------:R-:W-:Y:S02]  /*5590*/  LOP3.LUT P1, RZ, R162, 0x1, RZ, 0xc0, !PT ;  /* 0x00000001a2ff7812 */ /* 0x000fe4000782c0ff */
[----:B------:R-:W-:Y:S02]  /*55a0*/  SHF.R.U32.HI R162, RZ, 0x2, R60 ;  /* 0x00000002ffa27819 */ /* 0x000fe4000001163c */
[----:B------:R-:W-:Y:S01]  /*55b0*/  FSEL R161, R164, -INF , !P1 ;  /* 0xff800000a4a17808 */ /* 0x000fe20004800000 */
[----:B------:R-:W4:Y:S01]  /*55c0*/  LDG.E.U16 R48, desc[UR14][R48.64] ;  /* 0x0000000e30307981 */ /* 0x000f22000c1e1500 */
[----:B------:R-:W-:-:S02]  /*55d0*/  FSEL R84, R163, -INF , !P5 ;  /* 0xff800000a3547808 */ /* 0x000fc40006800000 */
[----:B------:R-:W-:Y:S01]  /*55e0*/  LOP3.LUT P1, RZ, R162, 0x1, RZ, 0xc0, !PT ;  /* 0x00000001a2ff7812 */ /* 0x000fe2000782c0ff */
[C---:B------:R-:W-:Y:S02]  /*55f0*/  IMAD.WIDE R162, R3.reuse, 0x2, R192 ;  /* 0x0000000203a27825 */ /* 0x040fe400078e02c0 */
[----:B------:R-:W4:Y:S04]  /*5600*/  LDL.64 R192, [R1+0x50] ;  /* 0x0000500001c07983 */ /* 0x000f280000100a00 */
[----:B------:R0:W4:Y:S01]  /*5610*/  LDG.E.U16 R49, desc[UR14][R166.64] ;  /* 0x0000000ea6317981 */ /* 0x000122000c1e1500 */
[----:B------:R-:W-:Y:S01]  /*5620*/  ISETP.GE.AND P5, PT, R120, R168, PT ;  /* 0x000000a87800720c */ /* 0x000fe20003fa6270 */
[----:B------:R-:W-:Y:S02]  /*5630*/  IMAD.WIDE R168, R3, 0x2, R196 ;  /* 0x0000000203a87825 */ /* 0x000fe400078e02c4 */
[----:B------:R-:W4:Y:S02]  /*5640*/  LDL.64 R196, [R1+0x10] ;  /* 0x0000100001c47983 */ /* 0x000f240000100a00 */
[----:B------:R-:W-:-:S02]  /*5650*/  FMUL R85, R85, UR13 ;  /* 0x0000000d55557c20 */ /* 0x000fc40008400000 */
[----:B------:R-:W4:Y:S01]  /*5660*/  LDG.E.U16 R162, desc[UR14][R162.64] ;  /* 0x0000000ea2a27981 */ /* 0x000f22000c1e1500 */
[----:B0-----:R-:W-:-:S03]  /*5670*/  IMAD.WIDE R166, R3, 0x2, R188 ;  /* 0x0000000203a67825 */ /* 0x001fc600078e02bc */
[----:B------:R-:W4:Y:S01]  /*5680*/  LDL.64 R188, [R1+0x48] ;  /* 0x0000480001bc7983 */ /* 0x000f220000100a00 */
[----:B------:R-:W-:Y:S02]  /*5690*/  FSEL R85, R85, -INF , !P1 ;  /* 0xff80000055557808 */ /* 0x000fe40004800000 */
[----:B------:R-:W-:Y:S02]  /*56a0*/  ISETP.GE.AND P1, PT, R120, R122, PT ;  /* 0x0000007a7800720c */ /* 0x000fe40003f26270 */
[----:B------:R-:W-:-:S04]  /*56b0*/  FMNMX R120, R15, R9, !PT ;  /* 0x000000090f787209 */ /* 0x000fc80007800000 */
        /* <DEDUP_REMOVED lines=23> */
[----:B------:R-:W-:Y:S01]  /*5830*/  FMNMX R120, R76, R120, !PT ;  /* 0x000000784c787209 */ /* 0x000fe20007800000 */
[C---:B---3--:R-:W-:Y:S02]  /*5840*/  IMAD.WIDE R164, R3.reuse, 0x2, R174 ;  /* 0x0000000203a47825 */ /* 0x048fe400078e02ae */
[----:B------:R-:W3:Y:S04]  /*5850*/  LDG.E.U16 R175, desc[UR14][R168.64] ;  /* 0x0000000ea8af7981 */ /* 0x000ee8000c1e1500 */
[----:B------:R5:W3:Y:S04]  /*5860*/  LDG.E.U16 R163, desc[UR14][R164.64] ;  /* 0x0000000ea4a37981 */ /* 0x000ae8000c1e1500 */
[----:B------:R0:W3:Y:S01]  /*5870*/  LDG.E.U16 R174, desc[UR14][R166.64] ;  /* 0x0000000ea6ae7981 */ /* 0x0000e2000c1e1500 */
[----:B-----5:R-:W-:-:S04]  /*5880*/  IMAD.WIDE R164, R3, 0x2, R184 ;  /* 0x0000000203a47825 */ /* 0x020fc800078e02b8 */
[----:B--2---:R-:W-:-:S04]  /*5890*/  IMAD.WIDE R170, R3, 0x2, R170 ;  /* 0x0000000203aa7825 */ /* 0x004fc800078e02aa */
[C---:B----4-:R-:W-:Y:S02]  /*58a0*/  IMAD.WIDE R168, R3.reuse, 0x2, R176 ;  /* 0x0000000203a87825 */ /* 0x050fe400078e02b0 */
[----:B------:R1:W2:Y:S02]  /*58b0*/  LDG.E.U16 R176, desc[UR14][R164.64] ;  /* 0x0000000ea4b07981 */ /* 0x0002a4000c1e1500 */
[----:B------:R-:W-:-:S04]  /*58c0*/  IMAD.WIDE R172, R3, 0x2, R172 ;  /* 0x0000000203ac7825 */ /* 0x000fc800078e02ac */
[C---:B0-----:R-:W-:Y:S01]  /*58d0*/  IMAD.WIDE R166, R3.reuse, 0x2, R180 ;  /* 0x0000000203a67825 */ /* 0x041fe200078e02b4 */
[----:B------:R-:W4:Y:S03]  /*58e0*/  LDG.E.U16 R184, desc[UR14][R172.64] ;  /* 0x0000000eacb87981 */ /* 0x000f26000c1e1500 */
[C---:B-1----:R-:W-:Y:S01]  /*58f0*/  IMAD.WIDE R164, R3.reuse, 0x2, R230 ;  /* 0x0000000203a47825 */ /* 0x042fe200078e02e6 */
[----:B------:R-:W5:Y:S04]  /*5900*/  LDG.E.U16 R181, desc[UR14][R170.64] ;  /* 0x0000000eaab57981 */ /* 0x000f68000c1e1500 */
[----:B------:R0:W4:Y:S04]  /*5910*/  LDG.E.U16 R185, desc[UR14][R164.64] ;  /* 0x0000000ea4b97981 */ /* 0x000128000c1e1500 */
[----:B------:R1:W5:Y:S04]  /*5920*/  LDG.E.U16 R180, desc[UR14][R168.64] ;  /* 0x0000000ea8b47981 */ /* 0x000368000c1e1500 */
[----:B------:R-:W4:Y:S01]  /*5930*/  LDG.E.U16 R177, desc[UR14][R166.64] ;  /* 0x0000000ea6b17981 */ /* 0x000f22000c1e1500 */
[----:B0-----:R-:W-:-:S04]  /*5940*/  IMAD.WIDE R164, R3, 0x2, R224 ;  /* 0x0000000203a47825 */ /* 0x001fc800078e02e0 */
[----:B-1----:R-:W-:-:S04]  /*5950*/  IMAD.WIDE R168, R3, 0x2, R226 ;  /* 0x0000000203a87825 */ /* 0x002fc800078e02e2 */
[----:B------:R-:W-:-:S05]  /*5960*/  IMAD.WIDE R170, R3, 0x2, R192 ;  /* 0x0000000203aa7825 */ /* 0x000fca00078e02c0 */
[----:B------:R0:W5:Y:S01]  /*5970*/  LDG.E.U16 R192, desc[UR14][R170.64] ;  /* 0x0000000eaac07981 */ /* 0x000162000c1e1500 */
[----:B------:R-:W-:-:S03]  /*5980*/  IMAD.WIDE R172, R3, 0x2, R188 ;  /* 0x0000000203ac7825 */ /* 0x000fc600078e02bc */
[----:B------:R-:W5:Y:S01]  /*5990*/  LDG.E.U16 R189, desc[UR14][R168.64] ;  /* 0x0000000ea8bd7981 */ /* 0x000f62000c1e1500 */
[----:B0-----:R-:W-:-:S03]  /*59a0*/  IMAD.WIDE R170, R3, 0x2, R200 ;  /* 0x0000000203aa7825 */ /* 0x001fc600078e02c8 */
[----:B------:R0:W5:Y:S04]  /*59b0*/  LDG.E.U16 R193, desc[UR14][R172.64] ;  /* 0x0000000eacc17981 */ /* 0x000168000c1e1500 */
[----:B------:R1:W5:Y:S01]  /*59c0*/  LDG.E.U16 R201, desc[UR14][R170.64] ;  /* 0x0000000eaac97981 */ /* 0x000362000c1e1500 */
[----:B0-----:R-:W-:-:S03]  /*59d0*/  IMAD.WIDE R172, R3, 0x2, R196 ;  /* 0x0000000203ac7825 */ /* 0x001fc600078e02c4 */
[----:B------:R0:W5:Y:S01]  /*59e0*/  LDG.E.U16 R196, desc[UR14][R164.64] ;  /* 0x0000000ea4c47981 */ /* 0x000162000c1e1500 */
[----:B-1----:R-:W-:-:S03]  /*59f0*/  IMAD.WIDE R170, R3, 0x2, R244 ;  /* 0x0000000203aa7825 */ /* 0x002fc600078e02f4 */
[----:B------:R-:W5:Y:S04]  /*5a00*/  LDG.E.U16 R172, desc[UR14][R172.64] ;  /* 0x0000000eacac7981 */ /* 0x000f68000c1e1500 */
[----:B------:R-:W3:Y:S01]  /*5a10*/  LDG.E.U16 R170, desc[UR14][R170.64] ;  /* 0x0000000eaaaa7981 */ /* 0x000ee2000c1e1500 */
[----:B0-----:R-:W-:-:S05]  /*5a20*/  IMAD.WIDE R164, R3, 0x2, R212 ;  /* 0x0000000203a47825 */ /* 0x001fca00078e02d4 */
[----:B------:R0:W5:Y:S02]  /*5a30*/  LDG.E.U16 R173, desc[UR14][R164.64] ;  /* 0x0000000ea4ad7981 */ /* 0x000164000c1e1500 */
[----:B0-----:R-:W-:-:S05]  /*5a40*/  IMAD.WIDE R164, R3, 0x2, R242 ;  /* 0x0000000203a47825 */ /* 0x001fca00078e02f2 */
[----:B------:R0:W5:Y:S01]  /*5a50*/  LDG.E.U16 R171, desc[UR14][R164.64] ;  /* 0x0000000ea4ab7981 */ /* 0x000162000c1e1500 */
[----:B------:R-:W-:-:S04]  /*5a60*/  IMAD.WIDE R166, R3, 0x2, R228 ;  /* 0x0000000203a67825 */ /* 0x000fc800078e02e4 */
[C---:B------:R-:W-:Y:S01]  /*5a70*/  IMAD.WIDE R168, R3.reuse, 0x2, R216 ;  /* 0x0000000203a87825 */ /* 0x040fe200078e02d8 */
[----:B------:R1:W4:Y:S03]  /*5a80*/  LDG.E.U16 R188, desc[UR14][R166.64] ;  /* 0x0000000ea6bc7981 */ /* 0x000326000c1e1500 */
[C---:B0-----:R-:W-:Y:S01]  /*5a90*/  IMAD.WIDE R164, R3.reuse, 0x2, R218 ;  /* 0x0000000203a47825 */ /* 0x041fe200078e02da */
[----:B------:R-:W3:Y:S04]  /*5aa0*/  LDG.E.U16 R200, desc[UR14][R168.64] ;  /* 0x0000000ea8c87981 */ /* 0x000ee8000c1e1500 */
[----:B------:R0:W5:Y:S01]  /*5ab0*/  LDG.E.U16 R216, desc[UR14][R164.64] ;  /* 0x0000000ea4d87981 */ /* 0x000162000c1e1500 */
[----:B-1----:R-:W-:-:S05]  /*5ac0*/  IMAD.WIDE R166, R3, 0x2, R220 ;  /* 0x0000000203a67825 */ /* 0x002fca00078e02dc */
[----:B------:R-:W5:Y:S01]  /*5ad0*/  LDG.E.U16 R197, desc[UR14][R166.64] ;  /* 0x0000000ea6c57981 */ /* 0x000f62000c1e1500 */
[----:B0-----:R-:W-:-:S05]  /*5ae0*/  IMAD.WIDE R164, R3, 0x2, R202 ;  /* 0x0000000203a47825 */ /* 0x001fca00078e02ca */
[----:B------:R0:W5:Y:S02]  /*5af0*/  LDG.E.U16 R221, desc[UR14][R164.64] ;  /* 0x0000000ea4dd7981 */ /* 0x000164000c1e1500 */
        /* <DEDUP_REMOVED lines=11> */
[----:B------:R0:W5:Y:S01]  /*5bb0*/  LDG.E.U16 R229, desc[UR14][R164.64] ;  /* 0x0000000ea4e57981 */ /* 0x000162000c1e1500 */
[----:B------:R-:W-:-:S05]  /*5bc0*/  IMAD.WIDE R166, R3, 0x2, R206 ;  /* 0x0000000203a67825 */ /* 0x000fca00078e02ce */
[----:B------:R1:W5:Y:S01]  /*5bd0*/  LDG.E.U16 R206, desc[UR14][R166.64] ;  /* 0x0000000ea6ce7981 */ /* 0x000362000c1e1500 */
[----:B0-----:R-:W-:-:S05]  /*5be0*/  IMAD.WIDE R164, R3, 0x2, R146 ;  /* 0x0000000203a47825 */ /* 0x001fca00078e0292 */
[----:B------:R0:W5:Y:S01]  /*5bf0*/  LDG.E.U16 R230, desc[UR14][R164.64] ;  /* 0x0000000ea4e67981 */ /* 0x000162000c1e1500 */
[----:B-1----:R-:W-:Y:S01]  /*5c00*/  IMAD.WIDE R166, R3, 0x2, R240 ;  /* 0x0000000203a67825 */ /* 0x002fe200078e02f0 */
[----:B------:R-:W-:-:S03]  /*5c10*/  FMNMX R120, R77, R120, !PT ;  /* 0x000000784d787209 */ /* 0x000fc60007800000 */
[C---:B------:R-:W-:Y:S01]  /*5c20*/  IMAD.WIDE R168, R3.reuse, 0x2, R250 ;  /* 0x0000000203a87825 */ /* 0x040fe200078e02fa */
[----:B------:R1:W5:Y:S03]  /*5c30*/  LDG.E.U16 R212, desc[UR14][R166.64] ;  /* 0x0000000ea6d47981 */ /* 0x000366000c1e1500 */
[C---:B0-----:R-:W-:Y:S01]  /*5c40*/  IMAD.WIDE R164, R3.reuse, 0x2, R144 ;  /* 0x0000000203a47825 */ /* 0x041fe200078e0290 */
[----:B------:R-:W5:Y:S04]  /*5c50*/  LDG.E.U16 R207, desc[UR14][R168.64] ;  /* 0x0000000ea8cf7981 */ /* 0x000f68000c1e1500 */
[----:B------:R0:W5:Y:S01]  /*5c60*/  LDG.E.U16 R231, desc[UR14][R164.64] ;  /* 0x0000000ea4e77981 */ /* 0x000162000c1e1500 */
[----:B-1----:R-:W-:Y:S01]  /*5c70*/  IMAD.WIDE R166, R3, 0x2, R214 ;  /* 0x0000000203a67825 */ /* 0x002fe200078e02d6 */
[----:B------:R-:W-:-:S04]  /*5c80*/  FMNMX R120, R80, R120, !PT ;  /* 0x0000007850787209 */ /* 0x000fc80007800000 */
[----:B------:R1:W5:Y:S01]  /*5c90*/  LDG.E.U16 R217, desc[UR14][R166.64] ;  /* 0x0000000ea6d97981 */ /* 0x000362000c1e1500 */
[----:B0-----:R-:W-:-:S05]  /*5ca0*/  IMAD.WIDE R164, R3, 0x2, R142 ;  /* 0x0000000203a47825 */ /* 0x001fca00078e028e */
[----:B------:R0:W5:Y:S01]  /*5cb0*/  LDG.E.U16 R232, desc[UR14][R164.64] ;  /* 0x0000000ea4e87981 */ /* 0x000162000c1e1500 */
[----:B------:R-:W-:Y:S01]  /*5cc0*/  IMAD.WIDE R168, R3, 0x2, R222 ;  /* 0x0000000203a87825 */ /* 0x000fe200078e02de */
[----:B------:R-:W-:-:S03]  /*5cd0*/  FMNMX R120, R81, R120, !PT ;  /* 0x0000007851787209 */ /* 0x000fc60007800000 */
[C---:B-1----:R-:W-:Y:S01]  /*5ce0*/  IMAD.WIDE R166, R3.reuse, 0x2, R126 ;  /* 0x0000000203a67825 */ /* 0x042fe200078e027e */
[----:B------:R-:W5:Y:S03]  /*5cf0*/  LDG.E.U16 R213, desc[UR14][R168.64] ;  /* 0x0000000ea8d57981 */ /* 0x000f66000c1e1500 */
[----:B0-----:R-:W-:Y:S01]  /*5d00*/  IMAD.WIDE R164, R3, 0x2, R140 ;  /* 0x0000000203a47825 */ /* 0x001fe200078e028c */
[----:B------:R-:W5:Y:S04]  /*5d10*/  LDG.E.U16 R238, desc[UR14][R166.64] ;  /* 0x0000000ea6ee7981 */ /* 0x000f68000c1e1500 */
[----:B------:R0:W5:Y:S01]  /*5d20*/  LDG.E.U16 R233, desc[UR14][R164.64] ;  /* 0x0000000ea4e97981 */ /* 0x000162000c1e1500 */
[----:B------:R-:W-:-:S02]  /*5d30*/  IMAD R122, R249, 0x4, R152 ;  /* 0x00000004f97a7824 */ /* 0x000fc400078e0298 */
[----:B0-----:R-:W-:Y:S01]  /*5d40*/  IMAD.WIDE R164, R3, 0x2, R134 ;  /* 0x0000000203a47825 */ /* 0x001fe200078e0286 */
[----:B------:R-:W-:-:S04]  /*5d50*/  FMNMX R239, R84, R120, !PT ;  /* 0x0000007854ef7209 */ /* 0x000fc80007800000 */
[----:B------:R0:W5:Y:S01]  /*5d60*/  LDG.E.U16 R234, desc[UR14][R164.64] ;  /* 0x0000000ea4ea7981 */ /* 0x000162000c1e1500 */
[----:B------:R-:W-:-:S04]  /*5d70*/  IMAD.WIDE R168, R3, 0x2, R204 ;  /* 0x0000000203a87825 */ /* 0x000fc800078e02cc */
[C---:B------:R-:W-:Y:S01]  /*5d80*/  IMAD.WIDE R166, R3.reuse, 0x2, R122 ;  /* 0x0000000203a67825 */ /* 0x040fe200078e027a */
[----:B------:R1:W5:Y:S03]  /*5d90*/  LDG.E.U16 R220, desc[UR14][R168.64] ;  /* 0x0000000ea8dc7981 */ /* 0x000366000c1e1500 */
[----:B0-----:R-:W-:Y:S02]  /*5da0*/  IMAD.WIDE R164, R3, 0x2, R132 ;  /* 0x0000000203a47825 */ /* 0x001fe400078e0284 */
[----:B------:R-:W2:Y:S02]  /*5db0*/  LDG.E.U16 R166, desc[UR14][R166.64] ;  /* 0x0000000ea6a67981 */ /* 0x000ea4000c1e1500 */
[----:B------:R-:W-:Y:S02]  /*5dc0*/  IMAD R120, R249, 0x8, R152 ;  /* 0x00000008f9787824 */ /* 0x000fe400078e0298 */
[----:B------:R0:W5:Y:S02]  /*5dd0*/  LDG.E.U16 R235, desc[UR14][R164.64] ;  /* 0x0000000ea4eb7981 */ /* 0x000164000c1e1500 */
[----:B-1----:R-:W-:Y:S01]  /*5de0*/  IMAD.WIDE R168, R3, 0x2, R120 ;  /* 0x0000000203a87825 */ /* 0x002fe200078e0278 */
[----:B------:R-:W-:-:S05]  /*5df0*/  FMNMX R239, R161, R239, !PT ;  /* 0x000000efa1ef7209 */ /* 0x000fca0007800000 */
[----:B------:R-:W5:Y:S01]  /*5e00*/  LDG.E.U16 R168, desc[UR14][R168.64] ;  /* 0x0000000ea8a87981 */ /* 0x000f62000c1e1500 */
[----:B0-----:R-:W-:-:S05]  /*5e10*/  IMAD.WIDE R164, R3, 0x2, R130 ;  /* 0x0000000203a47825 */ /* 0x001fca00078e0282 */
[----:B------:R0:W5:Y:S01]  /*5e20*/  LDG.E.U16 R236, desc[UR14][R164.64] ;  /* 0x0000000ea4ec7981 */ /* 0x000162000c1e1500 */
[----:B------:R-:W-:Y:S01]  /*5e30*/  FMNMX R239, R85, R239, !PT ;  /* 0x000000ef55ef7209 */ /* 0x000fe20007800000 */
[----:B0-----:R-:W-:-:S04]  /*5e40*/  IMAD.WIDE R164, R3, 0x2, R128 ;  /* 0x0000000203a47825 */ /* 0x001fc800078e0280 */
[----:B------:R-:W0:Y:S04]  /*5e50*/  SHFL.BFLY PT, R248, R239, 0x2, 0x1f ;  /* 0x0c401f00eff87f89 */ /* 0x000e2800000e0000 */
[----:B------:R1:W5:Y:S02]  /*5e60*/  LDG.E.U16 R237, desc[UR14][R164.64] ;  /* 0x0000000ea4ed7981 */ /* 0x000364000c1e1500 */
[----:B-1----:R-:W-:-:S06]  /*5e70*/  IMAD.WIDE R164, R3, 0x2, R124 ;  /* 0x0000000203a47825 */ /* 0x002fcc00078e027c */
[----:B------:R-:W5:Y:S01]  /*5e80*/  LDG.E.U16 R164, desc[UR14][R164.64] ;  /* 0x0000000ea4a47981 */ /* 0x000f62000c1e1500 */
[----:B------:R-:W-:Y:S01]  /*5e90*/  BAR.SYNC.DEFER_BLOCKING 0x0 ;  /* 0x0000000000007b1d */ /* 0x000fe20000010000 */
[----:B0-----:R-:W-:-:S05]  /*5ea0*/  FMNMX R248, R239, R248, !PT ;  /* 0x000000f8eff87209 */ /* 0x001fca0007800000 */
[----:B------:R-:W-:Y:S04]  /*5eb0*/  STS.U16 [R8+UR12+0x400], R52 ;  /* 0x0004003408007988 */ /* 0x000fe8000800040c */
[----:B------:R-:W0:Y:S04]  /*5ec0*/  SHFL.BFLY PT, R52, R248, 0x1, 0x1f ;  /* 0x0c201f00f8347f89 */ /* 0x000e2800000e0000 */
[----:B------:R1:W-:Y:S01]  /*5ed0*/  STS.U16 [R8+UR12+0x1400], R56 ;  /* 0x0014003808007988 */ /* 0x0003e2000800040c */
[----:B------:R-:W-:-:S03]  /*5ee0*/  LOP3.LUT R252, R8, 0x10, RZ, 0x3c, !PT ;  /* 0x0000001008fc7812 */ /* 0x000fc600078e3cff */
[----:B------:R1:W-:Y:S01]  /*5ef0*/  STS.U16 [R8+UR12+0xc00], R54 ;  /* 0x000c003608007988 */ /* 0x0003e2000800040c */
[----:B0-----:R-:W-:-:S04]  /*5f00*/  FMNMX R52, R248, R52, !PT ;  /* 0x00000034f8347209 */ /* 0x001fc80007800000 */
[----:B-1----:R-:W-:-:S05]  /*5f10*/  FMNMX R56, R52, R5, !PT ;  /* 0x0000000534387209 */ /* 0x002fca0007800000 */
[--C-:B------:R-:W-:Y:S01]  /*5f20*/  FADD R15, R15, -R56.reuse ;  /* 0x800000380f0f7221 */ /* 0x100fe20000000000 */
[----:B------:R-:W-:Y:S03]  /*5f30*/  STS.U16 [R8+UR12], R57 ;  /* 0x0000003908007988 */ /* 0x000fe6000800040c */
[----:B------:R-:W-:Y:S01]  /*5f40*/  FMUL R54, R15, 1.4426950216293334961 ;  /* 0x3fb8aa3b0f367820 */ /* 0x000fe20000400000 */
[--C-:B------:R-:W-:Y:S01]  /*5f50*/  FADD R15, R9, -R56.reuse ;  /* 0x80000038090f7221 */ /* 0x100fe20000000000 */
[----:B------:R-:W-:Y:S04]  /*5f60*/  STS.U16 [R8+UR12+0x800], R48 ;  /* 0x0008003008007988 */ /* 0x000fe8000800040c */
[----:B------:R-:W-:Y:S04]  /*5f70*/  STS.U16 [R8+UR12+0x1000], R61 ;  /* 0x0010003d08007988 */ /* 0x000fe8000800040c */
[----:B------:R-:W-:Y:S04]  /*5f80*/  STS.U16 [R8+UR12+0x1800], R58 ;  /* 0x0018003a08007988 */ /* 0x000fe8000800040c */
[----:B------:R-:W-:Y:S04]  /*5f90*/  STS.U16 [R8+UR12+0x1c00], R59 ;  /* 0x001c003b08007988 */ /* 0x000fe8000800040c */
[----:B------:R0:W-:Y:S01]  /*5fa0*/  STS.U16 [R252+UR12+0xc80], R55 ;  /* 0x000c8037fc007988 */ /* 0x0001e2000800040c */
[--C-:B------:R-:W-:Y:S01]  /*5fb0*/  FADD R17, R17, -R56.reuse ;  /* 0x8000003811117221 */ /* 0x100fe20000000000 */
[----:B0-----:R-:W-:Y:S01]  /*5fc0*/  FMUL R55, R15, 1.4426950216293334961 ;  /* 0x3fb8aa3b0f377820 */ /* 0x001fe20000400000 */
[----:B------:R-:W-:-:S04]  /*5fd0*/  FADD R15, R12, -R56 ;  /* 0x800000380c0f7221 */ /* 0x000fc80000000000 */
[----:B------:R-:W-:Y:S01]  /*5fe0*/  FMUL R57, R15, 1.4426950216293334961 ;  /* 0x3fb8aa3b0f397820 */ /* 0x000fe20000400000 */
[----:B------:R-:W-:-:S03]  /*5ff0*/  FADD R15, R13, -R56 ;  /* 0x800000380d0f7221 */ /* 0x000fc60000000000 */
[----:B------:R0:W-:Y:S02]  /*6000*/  MUFU.EX2 R13, R57 ;  /* 0x00000039000d7308 */ /* 0x0001e40000000800 */
[----:B0-----:R-:W-:Y:S01]  /*6010*/  FMUL R57, R17, 1.4426950216293334961 ;  /* 0x3fb8aa3b11397820 */ /* 0x001fe20000400000 */
[----:B------:R-:W-:-:S05]  /*6020*/  FADD R17, R16, -R56 ;  /* 0x8000003810117221 */ /* 0x000fca0000000000 */
[----:B------:R0:W-:Y:S02]  /*6030*/  MUFU.EX2 R16, R57 ;  /* 0x0000003900107308 */ /* 0x0001e40000000800 */
[----:B0-----:R-:W-:-:S04]  /*6040*/  FMNMX R57, R10, R11, !PT ;  /* 0x0000000b0a397209 */ /* 0x001fc80007800000 */
[----:B------:R-:W-:-:S04]  /*6050*/  FMNMX R57, R14, R57, !PT ;  /* 0x000000390e397209 */ /* 0x000fc80007800000 */
[----:B------:R-:W-:-:S04]  /*6060*/  FMNMX R57, R18, R57, !PT ;  /* 0x0000003912397209 */ /* 0x000fc80007800000 */
[----:B------:R-:W-:-:S04]  /*6070*/  FMNMX R57, R19, R57, !PT ;  /* 0x0000003913397209 */ /* 0x000fc80007800000 */
[----:B------:R-:W-:-:S04]  /*6080*/  FMNMX R57, R20, R57, !PT ;  /* 0x0000003914397209 */ /* 0x000fc80007800000 */
[----:B------:R-:W-:Y:S01]  /*6090*/  FMNMX R57, R23, R57, !PT ;  /* 0x0000003917397209 */ /* 0x000fe20007800000 */
[----:B------:R-:W-:-:S03]  /*60a0*/  FADD R25, R25, -R56 ;  /* 0x8000003819197221 */ /* 0x000fc60000000000 */
[----:B------:R-:W-:Y:S01]  /*60b0*/  FMNMX R57, R24, R57, !PT ;  /* 0x0000003918397209 */ /* 0x000fe20007800000 */
[----:B------:R-:W-:-:S03]  /*60c0*/  FMUL R25, R25, 1.4426950216293334961 ;  /* 0x3fb8aa3b19197820 */ /* 0x000fc60000400000 */
[----:B------:R-:W-:-:S04]  /*60d0*/  FMNMX R58, R27, R57, !PT ;  /* 0x000000391b3a7209 */ /* 0x000fc80007800000 */
[----:B------:R-:W-:Y:S01]  /*60e0*/  FMNMX R58, R28, R58, !PT ;  /* 0x0000003a1c3a7209 */ /* 0x000fe20007800000 */
[----:B------:R0:W-:Y:S01]  /*60f0*/  MUFU.EX2 R57, R25 ;  /* 0x0000001900397308 */ /* 0x0001e20000000800 */
[----:B------:R-:W-:Y:S01]  /*6100*/  FMUL R48, R62, UR13 ;  /* 0x0000000d3e307c20 */ /* 0x000fe20008400000 */
[----:B------:R1:W-:Y:S01]  /*6110*/  STS.U16 [R252+UR12+0x480], R49 ;  /* 0x00048031fc007988 */ /* 0x0003e2000800040c */
[----:B0-----:R-:W-:-:S04]  /*6120*/  FMNMX R25, R31, R58, !PT ;  /* 0x0000003a1f197209 */ /* 0x001fc80007800000 */
[----:B------:R-:W-:Y:S02]  /*6130*/  FMNMX R25, R32, R25, !PT ;  /* 0x0000001920197209 */ /* 0x000fe40007800000 */
[----:B-1----:R-:W-:Y:S02]  /*6140*/  SHF.R.U32.HI R49, RZ, 0xd, R60 ;  /* 0x0000000dff317819 */ /* 0x002fe4000001163c */
[----:B------:R-:W-:Y:S02]  /*6150*/  FMNMX R25, R35, R25, !PT ;  /* 0x0000001923197209 */ /* 0x000fe40007800000 */
[----:B------:R-:W-:Y:S02]  /*6160*/  FSEL R48, R48, -INF , P1 ;  /* 0xff80000030307808 */ /* 0x000fe40000800000 */
[----:B------:R-:W-:Y:S01]  /*6170*/  LOP3.LUT P1, RZ, R49, 0x1, RZ, 0xc0, !PT ;  /* 0x0000000131ff7812 */ /* 0x000fe2000782c0ff */
[----:B------:R-:W-:Y:S01]  /*6180*/  FMUL R49, R63, UR13 ;  /* 0x0000000d3f317c20 */ /* 0x000fe20008400000 */
[----:B------:R-:W-:Y:S01]  /*6190*/  FMNMX R25, R37, R25, !PT ;  /* 0x0000001925197209 */ /* 0x000fe20007800000 */
[----:B------:R0:W-:Y:S03]  /*61a0*/  STS.U16 [R252+UR12+0x1080], R51 ;  /* 0x00108033fc007988 */ /* 0x0001e6000800040c */
[----:B------:R-:W-:-:S02]  /*61b0*/  FMNMX R25, R39, R25, !PT ;  /* 0x0000001927197209 */ /* 0x000fc40007800000 */
[----:B------:R-:W-:Y:S02]  /*61c0*/  FSEL R49, R49, -INF , P5 ;  /* 0xff80000031317808 */ /* 0x000fe40002800000 */
[--C-:B0-----:R-:W-:Y:S02]  /*61d0*/  SHF.R.U32.HI R51, RZ, 0xc, R60.reuse ;  /* 0x0000000cff337819 */ /* 0x101fe4000001163c */
[----:B------:R-:W-:Y:S02]  /*61e0*/  FMNMX R25, R41, R25, !PT ;  /* 0x0000001929197209 */ /* 0x000fe40007800000 */
[----:B------:R-:W-:Y:S01]  /*61f0*/  LOP3.LUT P5, RZ, R51, 0x1, RZ, 0xc0, !PT ;  /* 0x0000000133ff7812 */ /* 0x000fe200078ac0ff */
[----:B------:R-:W-:Y:S01]  /*6200*/  FMUL R51, R66, UR13 ;  /* 0x0000000d42337c20 */ /* 0x000fe20008400000 */
[----:B------:R-:W-:Y:S02]  /*6210*/  SHF.R.U32.HI R52, RZ, 0x9, R60 ;  /* 0x00000009ff347819 */ /* 0x000fe4000001163c */
[----:B------:R-:W-:-:S02]  /*6220*/  FMNMX R25, R43, R25, !PT ;  /* 0x000000192b197209 */ /* 0x000fc40007800000 */
[----:B------:R-:W-:Y:S02]  /*6230*/  FSEL R51, R51, -INF , P6 ;  /* 0xff80000033337808 */ /* 0x000fe40003000000 */
[----:B------:R-:W-:Y:S01]  /*6240*/  LOP3.LUT P6, RZ, R52, 0x1, RZ, 0xc0, !PT ;  /* 0x0000000134ff7812 */ /* 0x000fe200078cc0ff */
[----:B------:R-:W-:Y:S01]  /*6250*/  FMUL R52, R67, UR13 ;  /* 0x0000000d43347c20 */ /* 0x000fe20008400000 */
[----:B------:R0:W-:Y:S01]  /*6260*/  STS.U16 [R252+UR12+0x880], R53 ;  /* 0x00088035fc007988 */ /* 0x0001e2000800040c */
[----:B------:R-:W-:Y:S01]  /*6270*/  FMNMX R25, R44, R25, !PT ;  /* 0x000000192c197209 */ /* 0x000fe20007800000 */
[----:B------:R-:W-:Y:S02]  /*6280*/  FADD R34, R34, -R56 ;  /* 0x8000003822227221 */ /* 0x000fe40000000000 */
[----:B------:R-:W-:Y:S02]  /*6290*/  FSEL R52, R52, -INF , P2 ;  /* 0xff80000034347808 */ /* 0x000fe40001000000 */
[----:B------:R-:W-:-:S02]  /*62a0*/  FMNMX R25, R48, R25, !PT ;  /* 0x0000001930197209 */ /* 0x000fc40007800000 */
[--C-:B0-----:R-:W-:Y:S01]  /*62b0*/  SHF.R.U32.HI R53, RZ, 0x8, R60.reuse ;  /* 0x00000008ff357819 */ /* 0x101fe2000001163c */
[----:B------:R0:W-:Y:S03]  /*62c0*/  MUFU.EX2 R9, R54 ;  /* 0x0000003600097308 */ /* 0x0001e60000000800 */
[----:B------:R-:W-:Y:S01]  /*62d0*/  LOP3.LUT P2, RZ, R53, 0x1, RZ, 0xc0, !PT ;  /* 0x0000000135ff7812 */ /* 0x000fe2000784c0ff */
[----:B------:R-:W-:Y:S01]  /*62e0*/  FMUL R53, R70, UR13 ;  /* 0x0000000d46357c20 */ /* 0x000fe20008400000 */
[----:B------:R-:W-:Y:S01]  /*62f0*/  FMUL R34, R34, 1.4426950216293334961 ;  /* 0x3fb8aa3b22227820 */ /* 0x000fe20000400000 */
[----:B------:R-:W-:Y:S02]  /*6300*/  FMNMX R25, R49, R25, !PT ;  /* 0x0000001931197209 */ /* 0x000fe40007800000 */
[----:B0-----:R-:W-:Y:S01]  /*6310*/  SHF.R.U32.HI R54, RZ, 0x5, R60 ;  /* 0x00000005ff367819 */ /* 0x001fe2000001163c */
[----:B------:R0:W-:Y:S01]  /*6320*/  MUFU.EX2 R62, R34 ;  /* 0x00000022003e7308 */ /* 0x0001e20000000800 */
[----:B------:R-:W-:-:S02]  /*6330*/  FSEL R53, R53, -INF , P3 ;  /* 0xff80000035357808 */ /* 0x000fc40001800000 */
[----:B------:R-:W-:Y:S01]  /*6340*/  LOP3.LUT P3, RZ, R54, 0x1, RZ, 0xc0, !PT ;  /* 0x0000000136ff7812 */ /* 0x000fe2000786c0ff */
[----:B------:R-:W-:Y:S01]  /*6350*/  FMUL R54, R71, UR13 ;  /* 0x0000000d47367c20 */ /* 0x000fe20008400000 */
[----:B------:R-:W-:-:S03]  /*6360*/  FADD R26, R26, -R56 ;  /* 0x800000381a1a7221 */ /* 0x000fc60000000000 */
[----:B------:R1:W-:Y:S01]  /*6370*/  MUFU.EX2 R12, R55 ;  /* 0x00000037000c7308 */ /* 0x0003e20000000800 */
[----:B0-----:R-:W-:Y:S01]  /*6380*/  FMNMX R34, R51, R25, !PT ;  /* 0x0000001933227209 */ /* 0x001fe20007800000 */
[----:B------:R-:W-:Y:S01]  /*6390*/  FMUL R26, R26, 1.4426950216293334961 ;  /* 0x3fb8aa3b1a1a7820 */ /* 0x000fe20000400000 */
[----:B------:R-:W-:Y:S02]  /*63a0*/  FSEL R54, R54, -INF , P4 ;  /* 0xff80000036367808 */ /* 0x000fe40002000000 */
[----:B------:R-:W-:Y:S02]  /*63b0*/  FMNMX R34, R52, R34, !PT ;  /* 0x0000002234227209 */ /* 0x000fe40007800000 */
[----:B-1----:R-:W-:Y:S02]  /*63c0*/  SHF.R.U32.HI R55, RZ, 0x4, R60 ;  /* 0x00000004ff377819 */ /* 0x002fe4000001163c */
[----:B------:R-:W-:Y:S02]  /*63d0*/  FMNMX R34, R53, R34, !PT ;  /* 0x0000002235227209 */ /* 0x000fe40007800000 */
[----:B------:R-:W-:Y:S01]  /*63e0*/  LOP3.LUT P4, RZ, R55, 0x1, RZ, 0xc0, !PT ;  /* 0x0000000137ff7812 */ /* 0x000fe2000788c0ff */
[----:B------:R-:W-:Y:S01]  /*63f0*/  FMUL R55, R74, UR13 ;  /* 0x0000000d4a377c20 */ /* 0x000fe20008400000 */
[----:B------:R0:W-:Y:S01]  /*6400*/  MUFU.EX2 R58, R26 ;  /* 0x0000001a003a7308 */ /* 0x0001e20000000800 */
[----:B------:R-:W-:Y:S01]  /*6410*/  FADD R30, R30, -R56 ;  /* 0x800000381e1e7221 */ /* 0x000fe20000000000 */
[----:B------:R-:W-:-:S02]  /*6420*/  SHF.R.U32.HI R60, RZ, 0x1, R60 ;  /* 0x00000001ff3c7819 */ /* 0x000fc4000001163c */
[----:B------:R-:W-:Y:S02]  /*6430*/  FSEL R55, R55, -INF , !P1 ;  /* 0xff80000037377808 */ /* 0x000fe40004800000 */
[----:B------:R-:W-:Y:S01]  /*6440*/  FMNMX R34, R54, R34, !PT ;  /* 0x0000002236227209 */ /* 0x000fe20007800000 */
[----:B0-----:R-:W-:Y:S01]  /*6450*/  FMUL R26, R75, UR13 ;  /* 0x0000000d4b1a7c20 */ /* 0x001fe20008400000 */
[--C-:B------:R-:W-:Y:S01]  /*6460*/  FADD R29, R29, -R56.reuse ;  /* 0x800000381d1d7221 */ /* 0x100fe20000000000 */
[----:B------:R-:W-:Y:S01]  /*6470*/  FMUL R30, R30, 1.4426950216293334961 ;  /* 0x3fb8aa3b1e1e7820 */ /* 0x000fe20000400000 */
[----:B------:R-:W-:Y:S01]  /*6480*/  FMUL R25, R78, UR13 ;  /* 0x0000000d4e197c20 */ /* 0x000fe20008400000 */
[----:B------:R-:W-:Y:S02]  /*6490*/  FMNMX R34, R55, R34, !PT ;  /* 0x0000002237227209 */ /* 0x000fe40007800000 */
[----:B------:R-:W-:Y:S01]  /*64a0*/  FSEL R26, R26, -INF , !P5 ;  /* 0xff8000001a1a7808 */ /* 0x000fe20006800000 */
[----:B------:R0:W-:Y:S01]  /*64b0*/  STS.U16 [R252+UR12+0x80], R64 ;  /* 0x00008040fc007988 */ /* 0x0001e2000800040c */
[----:B------:R-:W-:Y:S01]  /*64c0*/  LOP3.LUT P1, RZ, R60, 0x1, RZ, 0xc0, !PT ;  /* 0x000000013cff7812 */ /* 0x000fe2000782c0ff */
[----:B------:R-:W-:Y:S01]  /*64d0*/  FMUL R29, R29, 1.4426950216293334961 ;  /* 0x3fb8aa3b1d1d7820 */ /* 0x000fe20000400000 */
[----:B------:R-:W-:Y:S01]  /*64e0*/  FADD R33, R33, -R56 ;  /* 0x8000003821217221 */ /* 0x000fe20000000000 */
[----:B------:R1:W-:Y:S01]  /*64f0*/  MUFU.EX2 R60, R30 ;  /* 0x0000001e003c7308 */ /* 0x0003e20000000800 */
[----:B------:R-:W-:-:S02]  /*6500*/  FSEL R25, R25, -INF , !P6 ;  /* 0xff80000019197808 */ /* 0x000fc40007000000 */
[----:B------:R-:W-:Y:S01]  /*6510*/  FMUL R33, R33, 1.4426950216293334961 ;  /* 0x3fb8aa3b21217820 */ /* 0x000fe20000400000 */
[--C-:B0-----:R-:W-:Y:S01]  /*6520*/  FADD R64, R36, -R56.reuse ;  /* 0x8000003824407221 */ /* 0x101fe20000000000 */
[----:B------:R-:W-:Y:S01]  /*6530*/  FMNMX R36, R26, R34, !PT ;  /* 0x000000221a247209 */ /* 0x000fe20007800000 */
[----:B-1----:R-:W-:Y:S02]  /*6540*/  FMUL R30, R79, UR13 ;  /* 0x0000000d4f1e7c20 */ /* 0x002fe40008400000 */
[----:B------:R0:W-:Y:S01]  /*6550*/  MUFU.EX2 R59, R29 ;  /* 0x0000001d003b7308 */ /* 0x0001e20000000800 */
[----:B------:R-:W-:Y:S02]  /*6560*/  FMNMX R36, R25, R36, !PT ;  /* 0x0000002419247209 */ /* 0x000fe40007800000 */
[----:B------:R-:W-:Y:S01]  /*6570*/  FSEL R30, R30, -INF , !P2 ;  /* 0xff8000001e1e7808 */ /* 0x000fe20005000000 */
[----:B------:R-:W-:Y:S01]  /*6580*/  FADD R63, R38, -R56 ;  /* 0x80000038263f7221 */ /* 0x000fe20000000000 */
[----:B0-----:R-:W-:-:S03]  /*6590*/  FMUL R29, R82, UR13 ;  /* 0x0000000d521d7c20 */ /* 0x001fc60008400000 */
[----:B------:R0:W-:Y:S01]  /*65a0*/  MUFU.EX2 R61, R33 ;  /* 0x00000021003d7308 */ /* 0x0001e20000000800 */
[----:B------:R-:W-:Y:S02]  /*65b0*/  FMNMX R38, R30, R36, !PT ;  /* 0x000000241e267209 */ /* 0x000fe40007800000 */
[----:B------:R-:W-:Y:S01]  /*65c0*/  FSEL R29, R29, -INF , !P3 ;  /* 0xff8000001d1d7808 */ /* 0x000fe20005800000 */
[----:B------:R-:W-:Y:S01]  /*65d0*/  FMUL R34, R86, UR13 ;  /* 0x0000000d56227c20 */ /* 0x000fe20008400000 */
[----:B0-----:R-:W-:Y:S02]  /*65e0*/  FMUL R33, R83, UR13 ;  /* 0x0000000d53217c20 */ /* 0x001fe40008400000 */
[----:B------:R-:W-:Y:S01]  /*65f0*/  FMNMX R38, R29, R38, !PT ;  /* 0x000000261d267209 */ /* 0x000fe20007800000 */
[----:B------:R-:W-:Y:S02]  /*6600*/  FMUL R36, R87, UR13 ;  /* 0x0000000d57247c20 */ /* 0x000fe40008400000 */
[----:B------:R-:W-:-:S02]  /*6610*/  FSEL R33, R33, -INF , !P4 ;  /* 0xff80000021217808 */ /* 0x000fc40006000000 */
[----:B------:R-:W-:Y:S02]  /*6620*/  FSEL R34, R34, -INF , !P1 ;  /* 0xff80000022227808 */ /* 0x000fe40004800000 */
[----:B------:R-:W-:Y:S02]  /*6630*/  FMNMX R38, R33, R38, !PT ;  /* 0x0000002621267209 */ /* 0x000fe40007800000 */
[----:B------:R-:W-:Y:S02]  /*6640*/  FSEL R36, R36, -INF , P0 ;  /* 0xff80000024247808 */ /* 0x000fe40000000000 */
[----:B------:R-:W-:Y:S01]  /*6650*/  FMNMX R38, R34, R38, !PT ;  /* 0x0000002622267209 */ /* 0x000fe20007800000 */
[----:B------:R0:W-:Y:S03]  /*6660*/  STS.U16 [R252+UR12+0x1880], R65 ;  /* 0x00188041fc007988 */ /* 0x0001e6000800040c */
[----:B------:R-:W-:Y:S01]  /*6670*/  FMNMX R38, R36, R38, !PT ;  /* 0x0000002624267209 */ /* 0x000fe20007800000 */
[----:B0-----:R-:W-:-:S04]  /*6680*/  FADD R65, R40, -R56 ;  /* 0x8000003828417221 */ /* 0x001fc80000000000 */
[----:B------:R-:W0:Y:S02]  /*6690*/  SHFL.BFLY PT, R40, R38, 0x2, 0x1f ;  /* 0x0c401f0026287f89 */ /* 0x000e2400000e0000 */
[----:B0-----:R-:W-:-:S05]  /*66a0*/  FMNMX R38, R38, R40, !PT ;  /* 0x0000002826267209 */ /* 0x001fca0007800000 */
[----:B------:R-:W0:Y:S02]  /*66b0*/  SHFL.BFLY PT, R40, R38, 0x1, 0x1f ;  /* 0x0c201f0026287f89 */ /* 0x000e2400000e0000 */
[----:B0-----:R-:W-:-:S04]  /*66c0*/  FMNMX R40, R38, R40, !PT ;  /* 0x0000002826287209 */ /* 0x001fc80007800000 */
[----:B------:R-:W-:-:S05]  /*66d0*/  FMNMX R79, R40, R7, !PT ;  /* 0x00000007284f7209 */ /* 0x000fca0007800000 */
[--C-:B------:R-:W-:Y:S01]  /*66e0*/  FADD R24, R24, -R79.reuse ;  /* 0x8000004f18187221 */ /* 0x100fe20000000000 */
[----:B------:R-:W-:-:S03]  /*66f0*/  FADD R27, R27, -R79 ;  /* 0x8000004f1b1b7221 */ /* 0x000fc60000000000 */
[----:B------:R-:W-:Y:S01]  /*6700*/  FMUL R24, R24, 1.4426950216293334961 ;  /* 0x3fb8aa3b18187820 */ /* 0x000fe20000400000 */
[----:B------:R-:W-:-:S03]  /*6710*/  FMUL R27, R27, 1.4426950216293334961 ;  /* 0x3fb8aa3b1b1b7820 */ /* 0x000fc60000400000 */
[----:B------:R0:W-:Y:S01]  /*6720*/  MUFU.EX2 R82, R24 ;  /* 0x0000001800527308 */ /* 0x0001e20000000800 */
[----:B------:R-:W-:Y:S01]  /*6730*/  STS.U16 [R252+UR12+0x1480], R160 ;  /* 0x001480a0fc007988 */ /* 0x000fe2000800040c */
[----:B------:R-:W-:-:S03]  /*6740*/  FADD R25, R25, -R79 ;  /* 0x8000004f19197221 */ /* 0x000fc60000000000 */
[----:B------:R-:W-:Y:S01]  /*6750*/  STS.U16 [R252+UR12+0x1c80], R68 ;  /* 0x001c8044fc007988 */ /* 0x000fe2000800040c */
[C---:B0-----:R-:W-:Y:S02]  /*6760*/  LOP3.LUT R24, R8.reuse, 0x20, RZ, 0x3c, !PT ;  /* 0x0000002008187812 */ /* 0x041fe400078e3cff */
[----:B------:R0:W-:Y:S01]  /*6770*/  MUFU.EX2 R83, R27 ;  /* 0x0000001b00537308 */ /* 0x0001e20000000800 */
[----:B------:R-:W-:Y:S02]  /*6780*/  FMUL R25, R25, 1.4426950216293334961 ;  /* 0x3fb8aa3b19197820 */ /* 0x000fe40000400000 */
[----:B--2---:R-:W-:Y:S04]  /*6790*/  STS.U16 [R24+UR12+0x100], R166 ;  /* 0x000100a618007988 */ /* 0x004fe8000800040c */
[----:B------:R-:W-:Y:S01]  /*67a0*/  STS.U16 [R24+UR12+0x500], R176 ;  /* 0x000500b018007988 */ /* 0x000fe2000800040c */
[----:B0-----:R-:W-:-:S03]  /*67b0*/  LOP3.LUT R27, R8, 0x30, RZ, 0x3c, !PT ;  /* 0x00000030081b7812 */ /* 0x001fc600078e3cff */
[----:B----4-:R-:W-:Y:S04]  /*67c0*/  STS.U16 [R24+UR12+0x900], R188 ;  /* 0x000900bc18007988 */ /* 0x010fe8000800040c */
[----:B---3--:R-:W-:Y:S04]  /*67d0*/  STS.U16 [R24+UR12+0xd00], R200 ;  /* 0x000d00c818007988 */ /* 0x008fe8000800040c */
[----:B------:R-:W-:Y:S04]  /*67e0*/  STS.U16 [R24+UR12+0x1100], R170 ;  /* 0x001100aa18007988 */ /* 0x000fe8000800040c */
[----:B-----5:R-:W-:Y:S04]  /*67f0*/  STS.U16 [R24+UR12+0x1500], R220 ;  /* 0x001500dc18007988 */ /* 0x020fe8000800040c */
[----:B------:R-:W-:Y:S04]  /*6800*/  STS.U16 [R24+UR12+0x1900], R228 ;  /* 0x001900e418007988 */ /* 0x000fe8000800040c */
[----:B------:R0:W-:Y:S04]  /*6810*/  STS.U16 [R24+UR12+0x1d00], R234 ;  /* 0x001d00ea18007988 */ /* 0x0001e8000800040c */
        /* <DEDUP_REMOVED lines=10> */
[----:B------:R-:W-:Y:S01]  /*68c0*/  FADD R38, -R56, R5 ;  /* 0x0000000538267221 */ /* 0x000fe20000000100 */
[----:B------:R-:W-:-:S02]  /*68d0*/  FADD R40, R10, -R79 ;  /* 0x8000004f0a287221 */ /* 0x000fc40000000000 */
[----:B------:R-:W-:Y:S01]  /*68e0*/  STS.U16 [R24+UR12+0x600], R180 ;  /* 0x000600b418007988 */ /* 0x000fe2000800040c */
[----:B0-----:R0:W-:Y:S03]  /*68f0*/  MUFU.EX2 R168, R25 ;  /* 0x0000001900a87308 */ /* 0x0011e60000000800 */
[----:B------:R-:W-:Y:S01]  /*6900*/  STS.U16 [R24+UR12+0xa00], R192 ;  /* 0x000a00c018007988 */ /* 0x000fe2000800040c */
[----:B------:R-:W-:-:S03]  /*6910*/  FMUL R38, R38, 1.4426950216293334961 ;  /* 0x3fb8aa3b26267820 */ /* 0x000fc60000400000 */
[----:B------:R-:W-:Y:S01]  /*6920*/  STS.U16 [R24+UR12+0xe00], R172 ;  /* 0x000e00ac18007988 */ /* 0x000fe2000800040c */
[----:B0-----:R-:W-:-:S03]  /*6930*/  LOP3.LUT R25, R8, 0x50, RZ, 0x3c, !PT ;  /* 0x0000005008197812 */ /* 0x001fc600078e3cff */
[----:B------:R-:W-:Y:S04]  /*6940*/  STS.U16 [R24+UR12+0x1200], R212 ;  /* 0x001200d418007988 */ /* 0x000fe8000800040c */
[----:B------:R-:W-:Y:S04]  /*6950*/  STS.U16 [R24+UR12+0x1600], R224 ;  /* 0x001600e018007988 */ /* 0x000fe8000800040c */
[----:B------:R-:W-:Y:S04]  /*6960*/  STS.U16 [R24+UR12+0x1a00], R230 ;  /* 0x001a00e618007988 */ /* 0x000fe8000800040c */
[----:B------:R0:W-:Y:S01]  /*6970*/  STS.U16 [R24+UR12+0x1e00], R236 ;  /* 0x001e00ec18007988 */ /* 0x0001e2000800040c */
[----:B------:R-:W-:-:S03]  /*6980*/  FMUL R40, R40, 1.4426950216293334961 ;  /* 0x3fb8aa3b28287820 */ /* 0x000fc60000400000 */
        /* <DEDUP_REMOVED lines=8> */
[----:B------:R0:W-:Y:S01]  /*6a10*/  STS.U16 [R25+UR12+0x1e80], R237 ;  /* 0x001e80ed19007988 */ /* 0x0001e2000800040c */
[----:B------:R1:W2:Y:S03]  /*6a20*/  MUFU.EX2 R10, R38 ;  /* 0x00000026000a7308 */ /* 0x0002a60000000800 */
[----:B------:R-:W-:Y:S01]  /*6a30*/  STS.U16 [R24+UR12+0x300], R174 ;  /* 0x000300ae18007988 */ /* 0x000fe2000800040c */
[----:B0-----:R-:W-:-:S03]  /*6a40*/  LOP3.LUT R25, R8, 0x70, RZ, 0x3c, !PT ;  /* 0x0000007008197812 */ /* 0x001fc600078e3cff */
[----:B------:R-:W-:Y:S01]  /*6a50*/  STS.U16 [R24+UR12+0x700], R184 ;  /* 0x000700b818007988 */ /* 0x000fe2000800040c */
[----:B-1----:R-:W-:-:S03]  /*6a60*/  FADD R38, R11, -R79 ;  /* 0x8000004f0b267221 */ /* 0x002fc60000000000 */
[----:B------:R-:W-:Y:S01]  /*6a70*/  STS.U16 [R24+UR12+0xb00], R196 ;  /* 0x000b00c418007988 */ /* 0x000fe2000800040c */
[----:B------:R0:W-:Y:S03]  /*6a80*/  MUFU.EX2 R11, R40 ;  /* 0x00000028000b7308 */ /* 0x0001e60000000800 */
[----:B------:R-:W-:Y:S04]  /*6a90*/  STS.U16 [R24+UR12+0xf00], R206 ;  /* 0x000f00ce18007988 */ /* 0x000fe8000800040c */
[----:B------:R-:W-:Y:S04]  /*6aa0*/  STS.U16 [R24+UR12+0x1300], R216 ;  /* 0x001300d818007988 */ /* 0x000fe8000800040c */
[----:B------:R-:W-:Y:S01]  /*6ab0*/  STS.U16 [R24+UR12+0x1700], R226 ;  /* 0x001700e218007988 */ /* 0x000fe2000800040c */
[----:B0-----:R-:W-:-:S03]  /*6ac0*/  FADD R40, R14, -R79 ;  /* 0x8000004f0e287221 */ /* 0x001fc60000000000 */
[----:B------:R-:W-:Y:S04]  /*6ad0*/  STS.U16 [R24+UR12+0x1b00], R232 ;  /* 0x001b00e818007988 */ /* 0x000fe8000800040c */
[----:B------:R0:W-:Y:S04]  /*6ae0*/  STS.U16 [R24+UR12+0x1f00], R238 ;  /* 0x001f00ee18007988 */ /* 0x0001e8000800040c */
[----:B------:R1:W-:Y:S04]  /*6af0*/  STS.U16 [R25+UR12+0x380], R163 ;  /* 0x000380a319007988 */ /* 0x0003e8000800040c */
[----:B------:R-:W-:Y:S04]  /*6b00*/  STS.U16 [R25+UR12+0x780], R185 ;  /* 0x000780b919007988 */ /* 0x000fe8000800040c */
[----:B------:R-:W-:Y:S04]  /*6b10*/  STS.U16 [R25+UR12+0xb80], R197 ;  /* 0x000b80c519007988 */ /* 0x000fe8000800040c */
[----:B------:R-:W-:Y:S04]  /*6b20*/  STS.U16 [R25+UR12+0xf80], R207 ;  /* 0x000f80cf19007988 */ /* 0x000fe8000800040c */
[----:B------:R-:W-:Y:S04]  /*6b30*/  STS.U16 [R25+UR12+0x1380], R217 ;  /* 0x001380d919007988 */ /* 0x000fe8000800040c */
[----:B------:R-:W-:Y:S04]  /*6b40*/  STS.U16 [R25+UR12+0x1780], R227 ;  /* 0x001780e319007988 */ /* 0x000fe8000800040c */
[----:B------:R-:W-:Y:S04]  /*6b50*/  STS.U16 [R25+UR12+0x1b80], R233 ;  /* 0x001b80e919007988 */ /* 0x000fe8000800040c */
[----:B------:R3:W-:Y:S01]  /*6b60*/  STS.U16 [R25+UR12+0x1f80], R164 ;  /* 0x001f80a419007988 */ /* 0x0007e2000800040c */
[----:B------:R-:W-:Y:S01]  /*6b70*/  FMUL R38, R38, 1.4426950216293334961 ;  /* 0x3fb8aa3b26267820 */ /* 0x000fe20000400000 */
[----:B------:R4:W-:Y:S06]  /*6b80*/  MEMBAR.ALL.CTA ;  /* 0x0000000000007992 */ /* 0x0009ec0000008000 */
[----:B----4-:R-:W4:Y:S01]  /*6b90*/  FENCE.VIEW.ASYNC.S ;  /* 0x00000000000073c6 */ /* 0x010f220000000000 */
[----:B------:R-:W-:Y:S01]  /*6ba0*/  FMUL R40, R40, 1.4426950216293334961 ;  /* 0x3fb8aa3b28287820 */ /* 0x000fe20000400000 */
[----:B------:R5:W-:Y:S01]  /*6bb0*/  MUFU.EX2 R14, R38 ;  /* 0x00000026000e7308 */ /* 0x000be20000000800 */
[--C-:B------:R-:W-:Y:S01]  /*6bc0*/  FADD R42, R42, -R56.reuse ;  /* 0x800000382a2a7221 */ /* 0x100fe20000000000 */
[----:B------:R-:W-:Y:S01]  /*6bd0*/  FADD R45, R45, -R56 ;  /* 0x800000382d2d7221 */ /* 0x000fe20000000000 */
[----:B-----5:R-:W-:-:S05]  /*6be0*/  FADD R38, R18, -R79 ;  /* 0x8000004f12267221 */ /* 0x020fca0000000000 */
[----:B------:R5:W-:Y:S01]  /*6bf0*/  MUFU.EX2 R18, R40 ;  /* 0x0000002800127308 */ /* 0x000be20000000800 */
[----:B------:R-:W-:Y:S01]  /*6c00*/  FMUL R38, R38, 1.4426950216293334961 ;  /* 0x3fb8aa3b26267820 */ /* 0x000fe20000400000 */
[----:B------:R-:W-:Y:S01]  /*6c10*/  FMUL R42, R42, 1.4426950216293334961 ;  /* 0x3fb8aa3b2a2a7820 */ /* 0x000fe20000400000 */
[----:B------:R-:W-:Y:S01]  /*6c20*/  FMUL R45, R45, 1.4426950216293334961 ;  /* 0x3fb8aa3b2d2d7820 */ /* 0x000fe20000400000 */
[--C-:B-----5:R-:W-:Y:S01]  /*6c30*/  FADD R40, R19, -R79.reuse ;  /* 0x8000004f13287221 */ /* 0x120fe20000000000 */
[--C-:B------:R-:W-:Y:S01]  /*6c40*/  FADD R76, R76, -R56.reuse ;  /* 0x800000384c4c7221 */ /* 0x100fe20000000000 */
[--C-:B------:R-:W-:Y:S02]  /*6c50*/  FADD R80, R80, -R56.reuse ;  /* 0x8000003850507221 */ /* 0x100fe40000000000 */
[----:B------:R-:W-:Y:S01]  /*6c60*/  FMUL R40, R40, 1.4426950216293334961 ;  /* 0x3fb8aa3b28287820 */ /* 0x000fe20000400000 */
[----:B------:R5:W-:Y:S01]  /*6c70*/  MUFU.EX2 R19, R38 ;  /* 0x0000002600137308 */ /* 0x000be20000000800 */
[--C-:B------:R-:W-:Y:S01]  /*6c80*/  FADD R21, R21, -R56.reuse ;  /* 0x8000003815157221 */ /* 0x100fe20000000000 */
        /* <DEDUP_REMOVED lines=8> */
[--C-:B-----5:R-:W-:Y:S01]  /*6d10*/  FADD R38, R20, -R79.reuse ;  /* 0x8000004f14267221 */ /* 0x120fe20000000000 */
[----:B------:R-:W-:Y:S01]  /*6d20*/  FADD R169, R44, -R79 ;  /* 0x8000004f2ca97221 */ /* 0x000fe20000000000 */
[----:B0-----:R-:W-:Y:S01]  /*6d30*/  FADD R24, -R79, R7 ;  /* 0x000000074f187221 */ /* 0x001fe20000000100 */
[----:B------:R0:W-:Y:S01]  /*6d40*/  MUFU.EX2 R66, R42 ;  /* 0x0000002a00427308 */ /* 0x0001e20000000800 */
[--C-:B------:R-:W-:Y:S01]  /*6d50*/  FADD R47, R47, -R56.reuse ;  /* 0x800000382f2f7221 */ /* 0x100fe20000000000 */
[--C-:B------:R-:W-:Y:S01]  /*6d60*/  FADD R46, R46, -R56.reuse ;  /* 0x800000382e2e7221 */ /* 0x100fe20000000000 */
[----:B------:R-:W-:Y:S01]  /*6d70*/  FMUL R74, R76, 1.4426950216293334961 ;  /* 0x3fb8aa3b4c4a7820 */ /* 0x000fe20000400000 */
[--C-:B------:R-:W-:Y:S01]  /*6d80*/  FADD R28, R28, -R79.reuse ;  /* 0x8000004f1c1c7221 */ /* 0x100fe20000000000 */
[--C-:B------:R-:W-:Y:S01]  /*6d90*/  FADD R31, R31, -R79.reuse ;  /* 0x8000004f1f1f7221 */ /* 0x100fe20000000000 */
[--C-:B------:R-:W-:Y:S01]  /*6da0*/  FADD R32, R32, -R79.reuse ;  /* 0x8000004f20207221 */ /* 0x100fe20000000000 */
[--C-:B------:R-:W-:Y:S01]  /*6db0*/  FADD R35, R35, -R79.reuse ;  /* 0x8000004f23237221 */ /* 0x100fe20000000000 */
[----:B------:R5:W-:Y:S01]  /*6dc0*/  MUFU.EX2 R67, R45 ;  /* 0x0000002d00437308 */ /* 0x000be20000000800 */
[--C-:B0-----:R-:W-:Y:S01]  /*6dd0*/  FADD R42, R50, -R56.reuse ;  /* 0x80000038322a7221 */ /* 0x101fe20000000000 */
[--C-:B------:R-:W-:Y:S01]  /*6de0*/  FADD R37, R37, -R79.reuse ;  /* 0x8000004f25257221 */ /* 0x100fe20000000000 */
[--C-:B------:R-:W-:Y:S01]  /*6df0*/  FADD R39, R39, -R79.reuse ;  /* 0x8000004f27277221 */ /* 0x100fe20000000000 */
[--C-:B------:R-:W-:Y:S01]  /*6e00*/  FADD R41, R41, -R79.reuse ;  /* 0x8000004f29297221 */ /* 0x100fe20000000000 */
[--C-:B------:R-:W-:Y:S01]  /*6e10*/  FADD R43, R43, -R79.reuse ;  /* 0x8000004f2b2b7221 */ /* 0x100fe20000000000 */
[--C-:B------:R-:W-:Y:S01]  /*6e20*/  FADD R48, R48, -R79.reuse ;  /* 0x8000004f30307221 */ /* 0x100fe20000000000 */
[--C-:B------:R-:W-:Y:S01]  /*6e30*/  FADD R49, R49, -R79.reuse ;  /* 0x8000004f31317221 */ /* 0x100fe20000000000 */
[----:B------:R0:W-:Y:S01]  /*6e40*/  MUFU.EX2 R20, R40 ;  /* 0x0000002800147308 */ /* 0x0001e20000000800 */
[----:B-----5:R-:W-:Y:S01]  /*6e50*/  FADD R45, R69, -R56 ;  /* 0x80000038452d7221 */ /* 0x020fe20000000000 */
[--C-:B------:R-:W-:Y:S01]  /*6e60*/  FADD R51, R51, -R79.reuse ;  /* 0x8000004f33337221 */ /* 0x100fe20000000000 */
[--C-:B------:R-:W-:Y:S01]  /*6e70*/  FADD R52, R52, -R79.reuse ;  /* 0x8000004f34347221 */ /* 0x100fe20000000000 */
[--C-:B------:R-:W-:Y:S01]  /*6e80*/  FADD R53, R53, -R79.reuse ;  /* 0x8000004f35357221 */ /* 0x100fe20000000000 */
[--C-:B------:R-:W-:Y:S01]  /*6e90*/  FADD R54, R54, -R79.reuse ;  /* 0x8000004f36367221 */ /* 0x100fe20000000000 */
[--C-:B------:R-:W-:Y:S01]  /*6ea0*/  FADD R55, R55, -R79.reuse ;  /* 0x8000004f37377221 */ /* 0x100fe20000000000 */
[--C-:B------:R-:W-:Y:S01]  /*6eb0*/  FADD R26, R26, -R79.reuse ;  /* 0x8000004f1a1a7221 */ /* 0x100fe20000000000 */
[--C-:B------:R-:W-:Y:S01]  /*6ec0*/  FADD R30, R30, -R79.reuse ;  /* 0x8000004f1e1e7221 */ /* 0x100fe20000000000 */
[--C-:B0-----:R-:W-:Y:S01]  /*6ed0*/  FADD R40, R23, -R79.reuse ;  /* 0x8000004f17287221 */ /* 0x101fe20000000000 */
[--C-:B------:R-:W-:Y:S01]  /*6ee0*/  FADD R29, R29, -R79.reuse ;  /* 0x8000004f1d1d7221 */ /* 0x100fe20000000000 */
[--C-:B------:R-:W-:Y:S01]  /*6ef0*/  FADD R33, R33, -R79.reuse ;  /* 0x8000004f21217221 */ /* 0x100fe20000000000 */
[--C-:B------:R-:W-:Y:S01]  /*6f00*/  FADD R34, R34, -R79.reuse ;  /* 0x8000004f22227221 */ /* 0x100fe20000000000 */
[----:B------:R-:W-:Y:S01]  /*6f10*/  FADD R36, R36, -R79 ;  /* 0x8000004f24247221 */ /* 0x000fe20000000000 */
[----:B------:R-:W-:Y:S01]  /*6f20*/  FMUL R76, R80, 1.4426950216293334961 ;  /* 0x3fb8aa3b504c7820 */ /* 0x000fe20000400000 */
        /* <DEDUP_REMOVED lines=43> */
[----:B-1----:R-:W0:Y:S08]  /*71e0*/  MUFU.EX2 R163, R24 ;  /* 0x0000001800a37308 */ /* 0x002e300000000800 */
[----:B------:R-:W-:Y:S08]  /*71f0*/  MUFU.EX2 R5, R85 ;  /* 0x0000005500057308 */ /* 0x000ff00000000800 */
[----:B------:R-:W1:Y:S08]  /*7200*/  MUFU.EX2 R15, R15 ;  /* 0x0000000f000f7308 */ /* 0x000e700000000800 */
[----:B------:R-:W5:Y:S08]  /*7210*/  MUFU.EX2 R17, R17 ;  /* 0x0000001100117308 */ /* 0x000f700000000800 */
[----:B------:R-:W-:Y:S08]  /*7220*/  MUFU.EX2 R21, R21 ;  /* 0x0000001500157308 */ /* 0x000ff00000000800 */
        /* <DEDUP_REMOVED lines=16> */
[----:B------:R-:W4:Y:S08]  /*7330*/  MUFU.EX2 R23, R38 ;  /* 0x0000002600177308 */ /* 0x000f300000000800 */
[----:B------:R-:W4:Y:S08]  /*7340*/  MUFU.EX2 R81, R40 ;  /* 0x0000002800517308 */ /* 0x000f300000000800 */
[----:B------:R-:W4:Y:S08]  /*7350*/  MUFU.EX2 R84, R28 ;  /* 0x0000001c00547308 */ /* 0x000f300000000800 */
[----:B------:R-:W-:Y:S08]  /*7360*/  MUFU.EX2 R85, R31 ;  /* 0x0000001f00557308 */ /* 0x000ff00000000800 */
        /* <DEDUP_REMOVED lines=14> */
[----:B------:R1:W4:Y:S08]  /*7450*/  MUFU.EX2 R171, R26 ;  /* 0x0000001a00ab7308 */ /* 0x0003300000000800 */
[----:B------:R-:W4:Y:S08]  /*7460*/  MUFU.EX2 R172, R30 ;  /* 0x0000001e00ac7308 */ /* 0x000f300000000800 */
[----:B------:R4:W-:Y:S08]  /*7470*/  MUFU.EX2 R162, R29 ;  /* 0x0000001d00a27308 */ /* 0x0009f00000000800 */
[----:B------:R4:W4:Y:S08]  /*7480*/  MUFU.EX2 R173, R33 ;  /* 0x0000002100ad7308 */ /* 0x0009300000000800 */
[----:B------:R4:W-:Y:S08]  /*7490*/  MUFU.EX2 R8, R34 ;  /* 0x0000002200087308 */ /* 0x0009f00000000800 */
[----:B------:R4:W4:Y:S01]  /*74a0*/  MUFU.EX2 R7, R36 ;  /* 0x0000002400077308 */ /* 0x0009220000000800 */
[-C--:B--2---:R-:W-:Y:S01]  /*74b0*/  FMUL R88, R88, R10.reuse ;  /* 0x0000000a58587220 */ /* 0x084fe20000400000 */
[-C--:B------:R-:W-:Y:S01]  /*74c0*/  FMUL R89, R89, R10.reuse ;  /* 0x0000000a59597220 */ /* 0x080fe20000400000 */
        /* <DEDUP_REMOVED lines=13> */
[----:B------:R-:W-:Y:S01]  /*75a0*/  FMUL R117, R117, R10 ;  /* 0x0000000a75757220 */ /* 0x000fe20000400000 */
[-C--:B0-----:R-:W-:Y:S01]  /*75b0*/  FMUL R90, R90, R163.reuse ;  /* 0x000000a35a5a7220 */ /* 0x081fe20000400000 */
        /* <DEDUP_REMOVED lines=15> */
[----:B------:R-:W-:-:S02]  /*76b0*/  F2FP.BF16.F32.PACK_AB R24, R12, R9 ;  /* 0x000000090c18723e */ /* 0x000fc400000010ff */
[----:B-1----:R-:W-:Y:S02]  /*76c0*/  F2FP.BF16.F32.PACK_AB R26, R15, R13 ;  /* 0x0000000d0f1a723e */ /* 0x002fe400000010ff */
[----:B-----5:R-:W-:Y:S02]  /*76d0*/  F2FP.BF16.F32.PACK_AB R28, R17, R16 ;  /* 0x00000010111c723e */ /* 0x020fe400000010ff */
[----:B---3--:R-:W-:Y:S02]  /*76e0*/  F2FP.BF16.F32.PACK_AB R25, R14, R11 ;  /* 0x0000000b0e19723e */ /* 0x008fe400000010ff */
[----:B------:R-:W-:Y:S02]  /*76f0*/  F2FP.BF16.F32.PACK_AB R27, R19, R18 ;  /* 0x00000012131b723e */ /* 0x000fe400000010ff */
[----:B----4-:R-:W-:Y:S02]  /*7700*/  F2FP.BF16.F32.PACK_AB R29, R23, R20 ;  /* 0x00000014171d723e */ /* 0x010fe400000010ff */
[----:B------:R-:W-:-:S02]  /*7710*/  F2FP.BF16.F32.PACK_AB R30, R22, R21 ;  /* 0x00000015161e723e */ /* 0x000fc400000010ff */
[----:B------:R-:W-:Y:S02]  /*7720*/  F2FP.BF16.F32.PACK_AB R31, R82, R81 ;  /* 0x00000051521f723e */ /* 0x000fe400000010ff */
[----:B------:R-:W-:Y:S02]  /*7730*/  F2FP.BF16.F32.PACK_AB R32, R58, R57 ;  /* 0x000000393a20723e */ /* 0x000fe400000010ff */
[----:B------:R-:W-:Y:S02]  /*7740*/  F2FP.BF16.F32.PACK_AB R33, R84, R83 ;  /* 0x000000535421723e */ /* 0x000fe400000010ff */
[----:B------:R-:W-:Y:S02]  /*7750*/  F2FP.BF16.F32.PACK_AB R34, R60, R59 ;  /* 0x0000003b3c22723e */ /* 0x000fe400000010ff */
[----:B------:R-:W-:Y:S02]  /*7760*/  F2FP.BF16.F32.PACK_AB R35, R86, R85 ;  /* 0x000000555623723e */ /* 0x000fe400000010ff */
        /* <DEDUP_REMOVED lines=19> */
[----:B------:R-:W-:Y:S01]  /*78a0*/  F2FP.BF16.F32.PACK_AB R55, R7, R8 ;  /* 0x000000080737723e */ /* 0x000fe200000010ff */
[----:B------:R-:W-:Y:S06]  /*78b0*/  BAR.SYNC.DEFER_BLOCKING 0x0 ;  /* 0x0000000000007b1d */ /* 0x000fec0000010000 */
[----:B------:R-:W-:-:S06]  /*78c0*/  WARPGROUP.ARRIVE ;  /* 0x00000000000079c5 */ /* 0x000fcc0000000000 */
[----:B------:R-:W-:Y:S04]  /*78d0*/  HGMMA.64x64x16.F32.BF16 R88, R24, gdesc[UR16], R88 ;  /* 0x00e0001018587df0 */ /* 0x000fe80008701858 */
[----:B------:R-:W-:Y:S04]  /*78e0*/  HGMMA.64x64x16.F32.BF16 R88, R28, gdesc[UR8], R88 ;  /* 0x00e000081c587df0 */ /* 0x000fe80008701858 */
[----:B------:R-:W-:Y:S04]  /*78f0*/  HGMMA.64x64x16.F32.BF16 R88, R32, gdesc[UR40], R88 ;  /* 0x00e0002820587df0 */ /* 0x000fe80008701858 */
[----:B------:R-:W-:Y:S04]  /*7900*/  HGMMA.64x64x16.F32.BF16 R88, R36, gdesc[UR36], R88 ;  /* 0x00e0002424587df0 */ /* 0x000fe80008701858 */
[----:B------:R-:W-:Y:S01]  /*7910*/  HGMMA.64x64x16.F32.BF16 R88, R40, gdesc[UR32], R88 ;  /* 0x00e0002028587df0 */ /* 0x000fe20008701858 */
[----:B------:R-:W-:Y:S01]  /*7920*/  FADD R9, R9, R12 ;  /* 0x0000000c09097221 */ /* 0x000fe20000000000 */
[----:B------:R-:W-:Y:S01]  /*7930*/  FADD R11, R11, R14 ;  /* 0x0000000e0b0b7221 */ /* 0x000fe20000000000 */
[----:B------:R-:W0:Y:S01]  /*7940*/  S2R R249, SR_CTAID.X ;  /* 0x0000000000f97919 */ /* 0x000e220000002500 */
[----:B------:R-:W1:Y:S01]  /*7950*/  LDC R12, c[0x0][0x254] ;  /* 0x00009500ff0c7b82 */ /* 0x000e620000000800 */
[----:B------:R-:W-:Y:S01]  /*7960*/  FADD R9, R13, R9 ;  /* 0x000000090d097221 */ /* 0x000fe20000000000 */
[----:B------:R-:W-:-:S03]  /*7970*/  FADD R11, R18, R11 ;  /* 0x0000000b120b7221 */ /* 0x000fc60000000000 */
[----:B------:R-:W-:Y:S01]  /*7980*/  FADD R9, R15, R9 ;  /* 0x000000090f097221 */ /* 0x000fe20000000000 */
[----:B------:R-:W-:-:S03]  /*7990*/  FADD R11, R19, R11 ;  /* 0x0000000b130b7221 */ /* 0x000fc60000000000 */
[----:B------:R-:W-:Y:S01]  /*79a0*/  FADD R9, R16, R9 ;  /* 0x0000000910097221 */ /* 0x000fe20000000000 */
[----:B------:R-:W-:-:S03]  /*79b0*/  FADD R11, R20, R11 ;  /* 0x0000000b140b7221 */ /* 0x000fc60000000000 */
[----:B------:R-:W-:Y:S01]  /*79c0*/  FADD R9, R17, R9 ;  /* 0x0000000911097221 */ /* 0x000fe20000000000 */
[----:B------:R-:W-:-:S03]  /*79d0*/  FADD R11, R23, R11 ;  /* 0x0000000b170b7221 */ /* 0x000fc60000000000 */
[----:B------:R-:W-:Y:S01]  /*79e0*/  FADD R9, R21, R9 ;  /* 0x0000000915097221 */ /* 0x000fe20000000000 */
[----:B------:R-:W-:Y:S01]  /*79f0*/  FADD R11, R81, R11 ;  /* 0x0000000b510b7221 */ /* 0x000fe20000000000 */
[----:B------:R-:W-:Y:S02]  /*7a00*/  HGMMA.64x64x16.F32.BF16 R88, R44, gdesc[UR28], R88 ;  /* 0x00e0001c2c587df0 */ /* 0x000fe40008701858 */
        /* <DEDUP_REMOVED lines=50> */
[----:B------:R-:W-:-:S04]  /*7d30*/  FADD R11, R7, R11 ;  /* 0x0000000b070b7221 */ /* 0x000fc80000000000 */
[----:B------:R-:W2:Y:S01]  /*7d40*/  SHFL.BFLY PT, R5, R9, 0x2, 0x1f ;  /* 0x0c401f0009057f89 */ /* 0x000ea200000e0000 */
[----:B------:R-:W-:Y:S03]  /*7d50*/  HGMMA.64x64x16.F32.BF16 R88, R52, gdesc[UR20], R88, gsb0 ;  /* 0x00e0001434587df0 */ /* 0x000fe60008001858 */
[----:B------:R-:W3:Y:S01]  /*7d60*/  SHFL.BFLY PT, R7, R11, 0x2, 0x1f ;  /* 0x0c401f000b077f89 */ /* 0x000ee200000e0000 */
[----:B0-----:R-:W-:Y:S02]  /*7d70*/  IMAD.SHL.U32 R249, R249, 0x40, RZ ;  /* 0x00000040f9f97824 */ /* 0x001fe400078e00ff */
[----:B--2---:R-:W-:-:S05]  /*7d80*/  FADD R5, R9, R5 ;  /* 0x0000000509057221 */ /* 0x004fca0000000000 */
[----:B------:R-:W0:Y:S01]  /*7d90*/  SHFL.BFLY PT, R8, R5, 0x1, 0x1f ;  /* 0x0c201f0005087f89 */ /* 0x000e2200000e0000 */
[----:B---3--:R-:W-:Y:S02]  /*7da0*/  FADD R7, R11, R7 ;  /* 0x000000070b077221 */ /* 0x008fe40000000000 */
[----:B------:R-:W2:Y:S03]  /*7db0*/  LDC R11, c[0x0][0x264] ;  /* 0x00009900ff0b7b82 */ /* 0x000ea60000000800 */
[----:B------:R-:W3:Y:S01]  /*7dc0*/  SHFL.BFLY PT, R9, R7, 0x1, 0x1f ;  /* 0x0c201f0007097f89 */ /* 0x000ee200000e0000 */
[----:B------:R-:W-:Y:S01]  /*7dd0*/  UIADD3 UR4, UR4, 0x80, URZ ;  /* 0x0000008004047890 */ /* 0x000fe2000fffe03f */
[----:B------:R-:W-:-:S05]  /*7de0*/  VIADD R249, R249, 0x40 ;  /* 0x00000040f9f97836 */ /* 0x000fca0000000000 */
[----:B------:R-:W-:Y:S01]  /*7df0*/  ISETP.LE.AND P0, PT, R249, UR4, PT ;  /* 0x00000004f9007c0c */ /* 0x000fe2000bf03270 */
[----:B0-----:R-:W-:Y:S01]  /*7e00*/  FADD R8, R5, R8 ;  /* 0x0000000805087221 */ /* 0x001fe20000000000 */
[----:B-1----:R-:W-:Y:S02]  /*7e10*/  IMAD R0, R12, 0x80, R0 ;  /* 0x000000800c007824 */ /* 0x002fe400078e0200 */
[----:B------:R-:W-:Y:S02]  /*7e20*/  IMAD.MOV.U32 R5, RZ, RZ, R56 ;  /* 0x000000ffff057224 */ /* 0x000fe400078e0038 */
[----:B------:R-:W-:Y:S01]  /*7e30*/  FFMA R6, R10, R6, R8 ;  /* 0x000000060a067223 */ /* 0x000fe20000000008 */
[----:B------:R-:W-:Y:S02]  /*7e40*/  IMAD.MOV.U32 R8, RZ, RZ, R79 ;  /* 0x000000ffff087224 */ /* 0x000fe400078e004f */
[----:B---3--:R-:W-:Y:S01]  /*7e50*/  FADD R9, R7, R9 ;  /* 0x0000000907097221 */ /* 0x008fe20000000000 */
[----:B--2---:R-:W-:-:S02]  /*7e60*/  IMAD R3, R11, 0x80, R3 ;  /* 0x000000800b037824 */ /* 0x004fc400078e0203 */
[----:B------:R-:W-:Y:S02]  /*7e70*/  IMAD.MOV.U32 R7, RZ, RZ, R79 ;  /* 0x000000ffff077224 */ /* 0x000fe400078e004f */
[----:B------:R-:W-:Y:S01]  /*7e80*/  FFMA R4, R163, R4, R9 ;  /* 0x00000004a3047223 */ /* 0x000fe20000000009 */
[----:B------:R-:W-:Y:S01]  /*7e90*/  IMAD.MOV.U32 R9, RZ, RZ, R56 ;  /* 0x000000ffff097224 */ /* 0x000fe200078e0038 */
[----:B------:R-:W-:Y:S02]  /*7ea0*/  WARPGROUP.DEPBAR.LE gsb0, 0x0 ;  /* 0x00008000000079c5 */ /* 0x000fe40000010000 */
[----:B------:R-:W-:Y:S05]  /*7eb0*/  @!P0 BRA `(.L_x_1) ;  /* 0xffffffb000a08947 */ /* 0x000fea000383ffff */
.L_x_0:
[----:B0-----:R-:W-:Y:S02]  /*7ec0*/  IMAD.MOV.U32 R16, RZ, RZ, R4 ;  /* 0x000000ffff107224 */ /* 0x001fe400078e0004 */
[----:B------:R-:W-:Y:S01]  /*7ed0*/  FMUL R4, R115, 0.25 ;  /* 0x3e80000073047820 */ /* 0x000fe20000400000 */
[----:B------:R-:W-:Y:S01]  /*7ee0*/  FMUL R3, R118, 0.25 ;  /* 0x3e80000076037820 */ /* 0x000fe20000400000 */
[----:B------:R-:W0:Y:S01]  /*7ef0*/  S2R R0, SR_TID.X ;  /* 0x0000000000007919 */ /* 0x000e220000002100 */
[----:B------:R-:W-:Y:S01]  /*7f00*/  FMUL R2, R119, 0.25 ;  /* 0x3e80000077027820 */ /* 0x000fe20000400000 */
[----:B------:R-:W-:Y:S01]  /*7f10*/  FSETP.GT.AND P1, PT, |R16|, 8.50705917302346158658e+37, PT ;  /* 0x7e8000001000780b */ /* 0x000fe20003f24200 */
[----:B------:R-:W-:Y:S01]  /*7f20*/  FMUL R5, R114, 0.25 ;  /* 0x3e80000072057820 */ /* 0x000fe20000400000 */
[----:B------:R-:W-:Y:S01]  /*7f30*/  IMAD.MOV.U32 R17, RZ, RZ, R6 ;  /* 0x000000ffff117224 */ /* 0x000fe200078e0006 */
[----:B------:R-:W1:Y:S01]  /*7f40*/  LDC R62, c[0x0][0x278] ;  /* 0x00009e00ff3e7b82 */ /* 0x000e620000000800 */
[----:B------:R-:W-:Y:S01]  /*7f50*/  FSEL R18, R4, R115, P1 ;  /* 0x0000007304127208 */ /* 0x000fe20000800000 */
[----:B------:R-:W-:Y:S01]  /*7f60*/  FMUL R4, R107, 0.25 ;  /* 0x3e8000006b047820 */ /* 0x000fe20000400000 */
        /* <DEDUP_REMOVED lines=16> */
[----:B------:R-:W-:Y:S01]  /*8070*/  FSETP.GT.AND P2, PT, |R17|, 8.50705917302346158658e+37, PT ;  /* 0x7e8000001100780b */ /* 0x000fe20003f44200 */
        /* <DEDUP_REMOVED lines=23> */
[----:B0-----:R-:W-:Y:S01]  /*81f0*/  LOP3.LUT R7, R0, 0x40, RZ, 0xc0, !PT ;  /* 0x0000004000077812 */ /* 0x001fe200078ec0ff */
[----:B------:R-:W0:Y:S01]  /*8200*/  S2R R160, SR_CTAID.X ;  /* 0x0000000000a07919 */ /* 0x000e220000002500 */
[----:B------:R-:W-:Y:S01]  /*8210*/  FSEL R29, R3, R104, P2 ;  /* 0x00000068031d7208 */ /* 0x000fe20001000000 */
[----:B------:R-:W-:Y:S01]  /*8220*/  FMUL R3, R96, 0.25 ;  /* 0x3e80000060037820 */ /* 0x000fe20000400000 */
[----:B------:R-:W-:Y:S01]  /*8230*/  FSEL R23, R5, R108, P2 ;  /* 0x0000006c05177208 */ /* 0x000fe20001000000 */
[----:B------:R-:W-:Y:S01]  /*8240*/  FMUL R5, R100, 0.25 ;  /* 0x3e80000064057820 */ /* 0x000fe20000400000 */
[----:B------:R-:W-:Y:S01]  /*8250*/  ISETP.NE.U32.AND P0, PT, R7, RZ, PT ;  /* 0x000000ff0700720c */ /* 0x000fe20003f05070 */
[----:B------:R-:W-:Y:S01]  /*8260*/  FMUL R7, R94, 0.25 ;  /* 0x3e8000005e077820 */ /* 0x000fe20000400000 */
[----:B------:R-:W-:Y:S01]  /*8270*/  FSEL R101, R2, R101, P2 ;  /* 0x0000006502657208 */ /* 0x000fe20001000000 */
[----:B------:R-:W-:Y:S01]  /*8280*/  FMUL R2, R93, 0.25 ;  /* 0x3e8000005d027820 */ /* 0x000fe20000400000 */
[----:B------:R-:W-:Y:S01]  /*8290*/  FSEL R97, R4, R97, P2 ;  /* 0x0000006104617208 */ /* 0x000fe20001000000 */
[----:B------:R-:W-:Y:S01]  /*82a0*/  FMUL R4, R89, 0.25 ;  /* 0x3e80000059047820 */ /* 0x000fe20000400000 */
[----:B------:R-:W-:Y:S01]  /*82b0*/  FSEL R37, R3, R96, P2 ;  /* 0x0000006003257208 */ /* 0x000fe20001000000 */
[----:B------:R-:W-:Y:S01]  /*82c0*/  IMAD.SHL.U32 R3, R0, 0x8, RZ ;  /* 0x0000000800037824 */ /* 0x000fe200078e00ff */
[----:B------:R-:W-:Y:S01]  /*82d0*/  FSEL R31, R5, R100, P2 ;  /* 0x00000064051f7208 */ /* 0x000fe20001000000 */
[----:B------:R-:W-:Y:S01]  /*82e0*/  FMUL R5, R92, 0.25 ;  /* 0x3e8000005c057820 */ /* 0x000fe20000400000 */
[----:B------:R-:W-:Y:S01]  /*82f0*/  FSEL R94, R7, R94, P1 ;  /* 0x0000005e075e7208 */ /* 0x000fe20000800000 */
[----:B------:R-:W2:Y:S01]  /*8300*/  S2R R161, SR_TID.X ;  /* 0x0000000000a17919 */ /* 0x000ea20000002100 */
[----:B------:R-:W-:Y:S01]  /*8310*/  SHF.R.U32.HI R7, RZ, 0x6, R0 ;  /* 0x00000006ff077819 */ /* 0x000fe20000011600 */
[----:B------:R-:W-:Y:S01]  /*8320*/  ULDC.64 UR4, c[0x0][0x270] ;  /* 0x00009c0000047ab9 */ /* 0x000fe20000000a00 */
[----:B------:R-:W-:Y:S01]  /*8330*/  FSEL R93, R2, R93, P2 ;  /* 0x0000005d025d7208 */ /* 0x000fe20001000000 */
[----:B------:R-:W-:Y:S01]  /*8340*/  UIMAD UR4, UR7, UR4, URZ ;  /* 0x00000004070472a4 */ /* 0x000fe2000f8e023f */
[----:B------:R-:W-:-:S02]  /*8350*/  FSEL R89, R4, R89, P2 ;  /* 0x0000005904597208 */ /* 0x000fc40001000000 */
[----:B------:R-:W-:Y:S02]  /*8360*/  LOP3.LUT R2, R0, 0x7, RZ, 0xc0, !PT ;  /* 0x0000000700027812 */ /* 0x000fe400078ec0ff */
[----:B------:R-:W-:Y:S01]  /*8370*/  LOP3.LUT R4, R3, 0x380, RZ, 0xc0, !PT ;  /* 0x0000038003047812 */ /* 0x000fe200078ec0ff */
[----:B------:R-:W-:Y:S01]  /*8380*/  FMUL R3, R88, 0.25 ;  /* 0x3e80000058037820 */ /* 0x000fe20000400000 */
[----:B------:R-:W-:Y:S02]  /*8390*/  SGXT.U32 R7, R7, 0x1 ;  /* 0x000000010707781a */ /* 0x000fe40000000000 */
[----:B------:R-:W-:Y:S02]  /*83a0*/  FSEL R39, R5, R92, P2 ;  /* 0x0000005c05277208 */ /* 0x000fe40001000000 */
[----:B------:R-:W-:Y:S01]  /*83b0*/  LEA R5, R2, UR12, 0x4 ;  /* 0x0000000c02057c11 */ /* 0x000fe2000f8e20ff */
[----:B-1----:R-:W-:Y:S01]  /*83c0*/  IMAD R38, R7, R62, RZ ;  /* 0x0000003e07267224 */ /* 0x002fe200078e02ff */
[----:B------:R-:W-:Y:S01]  /*83d0*/  LOP3.LUT R12, R0, 0x8, RZ, 0xc0, !PT ;  /* 0x00000008000c7812 */ /* 0x000fe200078ec0ff */
[----:B0-----:R-:W-:Y:S01]  /*83e0*/  IMAD.SHL.U32 R160, R160, 0x40, RZ ;  /* 0x00000040a0a07824 */ /* 0x001fe200078e00ff */
[----:B------:R-:W-:Y:S01]  /*83f0*/  FSEL R45, R3, R88, P2 ;  /* 0x00000058032d7208 */ /* 0x000fe20001000000 */
[C---:B------:R-:W-:Y:S01]  /*8400*/  FMUL R3, R16.reuse, 8388608 ;  /* 0x4b00000010037820 */ /* 0x040fe20000400000 */
[----:B------:R-:W-:Y:S01]  /*8410*/  FSETP.GEU.AND P4, PT, R16, 1.175494350822287508e-38, PT ;  /* 0x008000001000780b */ /* 0x000fe20003f8e000 */
[--C-:B------:R-:W-:Y:S01]  /*8420*/  IMAD R7, R2, -0x8, R5.reuse ;  /* 0xfffffff802077824 */ /* 0x100fe200078e0205 */
[----:B------:R-:W-:Y:S01]  /*8430*/  FSETP.GEU.AND P5, PT, |R16|, 1.175494350822287508e-38, PT ;  /* 0x008000001000780b */ /* 0x000fe20003fae200 */
[----:B------:R-:W-:Y:S01]  /*8440*/  IMAD R5, R12, 0x80, R5 ;  /* 0x000000800c057824 */ /* 0x000fe200078e0205 */
[----:B------:R-:W-:Y:S01]  /*8450*/  FSEL R64, R3, R16, !P4 ;  /* 0x0000001003407208 */ /* 0x000fe20006000000 */
[----:B------:R-:W-:Y:S01]  /*8460*/  IMAD.SHL.U32 R2, R0, 0x4, RZ ;  /* 0x0000000400027824 */ /* 0x000fe200078e00ff */
[----:B------:R-:W-:Y:S01]  /*8470*/  FSETP.GEU.AND P3, PT, R17, 1.175494350822287508e-38, PT ;  /* 0x008000001100780b */ /* 0x000fe20003f6e000 */
[----:B------:R-:W-:-:S02]  /*8480*/  IMAD.IADD R60, R4, 0x1, R5 ;  /* 0x00000001043c7824 */ /* 0x000fc400078e0205 */
[----:B------:R-:W-:Y:S01]  /*8490*/  @P1 FMUL R16, R16, 0.25 ;  /* 0x3e80000010101820 */ /* 0x000fe20000400000 */
[----:B------:R-:W-:Y:S01]  /*84a0*/  VIADD R5, R64, 0xc0cafb0d ;  /* 0xc0cafb0d40057836 */ /* 0x000fe20000000000 */
[----:B------:R-:W-:Y:S01]  /*84b0*/  LOP3.LUT R4, R2, 0xc0, RZ, 0xc0, !PT ;  /* 0x000000c002047812 */ /* 0x000fe200078ec0ff */
[C---:B------:R-:W-:Y:S01]  /*84c0*/  FMUL R2, R17.reuse, 8388608 ;  /* 0x4b00000011027820 */ /* 0x040fe20000400000 */
[----:B------:R-:W-:Y:S01]  /*84d0*/  FSEL R26, R10, R103, P1 ;  /* 0x000000670a1a7208 */ /* 0x000fe20000800000 */
[----:B------:R-:W-:Y:S01]  /*84e0*/  IMAD R40, R62, 0x2, R38 ;  /* 0x000000023e287824 */ /* 0x000fe200078e0226 */
[----:B------:R-:W-:Y:S01]  /*84f0*/  FSETP.GEU.AND P1, PT, |R17|, 1.175494350822287508e-38, PT ;  /* 0x008000001100780b */ /* 0x000fe20003f2e200 */
[----:B------:R-:W-:Y:S01]  /*8500*/  IMAD.IADD R13, R4, 0x1, R7 ;  /* 0x00000001040d7824 */ /* 0x000fe200078e0207 */
[----:B------:R-:W-:Y:S01]  /*8510*/  FSEL R69, R2, R17, !P3 ;  /* 0x0000001102457208 */ /* 0x000fe20005800000 */
[----:B------:R-:W-:Y:S01]  /*8520*/  @!P5 FMUL R16, R16, 16777216 ;  /* 0x4b8000001010d820 */ /* 0x000fe20000400000 */
[----:B------:R-:W-:Y:S01]  /*8530*/  LOP3.LUT R7, R5, 0xff800000, RZ, 0xc0, !PT ;  /* 0xff80000005077812 */ /* 0x000fe200078ec0ff */
[----:B------:R-:W-:Y:S01]  /*8540*/  @!P5 FMUL R14, R14, 16777216 ;  /* 0x4b8000000e0ed820 */ /* 0x000fe20000400000 */
[C---:B------:R-:W-:Y:S01]  /*8550*/  IADD3 R2, R69.reuse, -0x3f3504f3, RZ ;  /* 0xc0cafb0d45027810 */ /* 0x040fe20007ffe0ff */
[----:B------:R-:W-:Y:S01]  /*8560*/  @!P5 FMUL R118, R118, 16777216 ;  /* 0x4b8000007676d820 */ /* 0x000fe20000400000 */
[----:B------:R-:W-:Y:S01]  /*8570*/  FSEL R5, RZ, -23, P4 ;  /* 0xc1b80000ff057808 */ /* 0x000fe20002000000 */
[----:B------:R-:W-:Y:S01]  /*8580*/  @!P5 FMUL R18, R18, 16777216 ;  /* 0x4b8000001212d820 */ /* 0x000fe20000400000 */
[----:B------:R-:W-:Y:S01]  /*8590*/  I2FP.F32.S32 R10, R7 ;  /* 0x00000007000a7245 */ /* 0x000fe20000201400 */
[----:B------:R-:W-:Y:S01]  /*85a0*/  @!P5 FMUL R114, R114, 16777216 ;  /* 0x4b8000007272d820 */ /* 0x000fe20000400000 */
[----:B------:R-:W-:Y:S01]  /*85b0*/  LOP3.LUT R4, R2, 0xff800000, RZ, 0xc0, !PT ;  /* 0xff80000002047812 */ /* 0x000fe200078ec0ff */
[----:B------:R-:W-:Y:S01]  /*85c0*/  @!P5 FMUL R20, R20, 16777216 ;  /* 0x4b8000001414d820 */ /* 0x000fe20000400000 */
[----:B------:R-:W-:Y:S01]  /*85d0*/  LEA.HI R2, R12, R13, RZ, 0x1f ;  /* 0x0000000d0c027211 */ /* 0x000fe200078ff8ff */
[----:B------:R-:W-:Y:S01]  /*85e0*/  FFMA.FTZ R12, R10, 1.1920928955078125e-07, R5 ;  /* 0x340000000a0c7823 */ /* 0x000fe20000010005 */
[----:B------:R-:W-:Y:S01]  /*85f0*/  I2FP.F32.S32 R6, R4 ;  /* 0x0000000400067245 */ /* 0x000fe20000201400 */
[----:B------:R-:W0:Y:S01]  /*8600*/  MUFU.RCP R5, R16 ;  /* 0x0000001000057308 */ /* 0x000e220000001000 */
[----:B------:R-:W-:-:S02]  /*8610*/  IMAD.IADD R4, R69, 0x1, -R4 ;  /* 0x0000000145047824 */ /* 0x000fc400078e0a04 */
[----:B------:R-:W-:Y:S01]  /*8620*/  @!P5 FMUL R110, R110, 16777216 ;  /* 0x4b8000006e6ed820 */ /* 0x000fe20000400000 */
        /* <DEDUP_REMOVED lines=10> */
[----:B------:R-:W-:Y:S01]  /*86d0*/  FADD R10, R4, -1 ;  /* 0xbf800000040a7421 */ /* 0x000fe20000000000 */
[----:B------:R-:W-:-:S02]  /*86e0*/  IMAD.IADD R7, R64, 0x1, -R7 ;  /* 0x0000000140077824 */ /* 0x000fc400078e0a07 */
[----:B------:R-:W-:Y:S01]  /*86f0*/  @P2 FMUL R17, R17, 0.25 ;  /* 0x3e80000011112820 */ /* 0x000fe20000400000 */
[----:B------:R-:W-:Y:S01]  /*8700*/  FSEL R3, RZ, -23, P3 ;  /* 0xc1b80000ff037808 */ /* 0x000fe20001800000 */
[C---:B0-----:R-:W-:Y:S01]  /*8710*/  FMUL R16, R5.reuse, R14 ;  /* 0x0000000e05107220 */ /* 0x041fe20000400000 */
[----:B------:R-:W-:Y:S02]  /*8720*/  IMAD.MOV.U32 R14, RZ, RZ, 0x3dc6b27f ;  /* 0x3dc6b27fff0e7424 */ /* 0x000fe400078e00ff */
[C---:B------:R-:W-:Y:S01]  /*8730*/  FMUL R118, R5.reuse, R118 ;  /* 0x0000007605767220 */ /* 0x040fe20000400000 */
        /* <DEDUP_REMOVED lines=13> */
[----:B------:R-:W-:Y:S01]  /*8810*/  FMUL R43, R5, R90 ;  /* 0x0000005a052b7220 */ /* 0x000fe20000400000 */
[-C--:B------:R-:W-:Y:S01]  /*8820*/  FFMA.FTZ R5, R10, R14.reuse, -0.16845393180847167969 ;  /* 0xbe2c7f300a057423 */ /* 0x080fe2000001000e */
[----:B------:R-:W-:Y:S01]  /*8830*/  FADD R13, R7, -1 ;  /* 0xbf800000070d7421 */ /* 0x000fe20000000000 */
[----:B------:R-:W-:Y:S01]  /*8840*/  @!P1 FMUL R17, R17, 16777216 ;  /* 0x4b80000011119820 */ /* 0x000fe20000400000 */
[----:B------:R-:W-:Y:S01]  /*8850*/  FFMA.FTZ R3, R6, 1.1920928955078125e-07, R3 ;  /* 0x3400000006037823 */ /* 0x000fe20000010003 */
[C---:B------:R-:W-:Y:S01]  /*8860*/  FFMA.FTZ R5, R10.reuse, R5, 0.1716887056827545166 ;  /* 0x3e2fcf2a0a057423 */ /* 0x040fe20000010005 */
[----:B------:R-:W-:Y:S01]  /*8870*/  FFMA.FTZ R4, R13, R14, -0.16845393180847167969 ;  /* 0xbe2c7f300d047423 */ /* 0x000fe2000001000e */
[----:B------:R-:W0:Y:S01]  /*8880*/  MUFU.RCP R6, R17 ;  /* 0x0000001100067308 */ /* 0x000e220000001000 */
[----:B------:R-:W-:Y:S01]  /*8890*/  @!P1 FMUL R117, R117, 16777216 ;  /* 0x4b80000075759820 */ /* 0x000fe20000400000 */
[C---:B------:R-:W-:Y:S01]  /*88a0*/  FFMA.FTZ R5, R10.reuse, R5, -0.17900948226451873779 ;  /* 0xbe374e430a057423 */ /* 0x040fe20000010005 */
[----:B------:R-:W-:Y:S01]  /*88b0*/  FFMA.FTZ R4, R13, R4, 0.1716887056827545166 ;  /* 0x3e2fcf2a0d047423 */ /* 0x000fe20000010004 */
[----:B------:R-:W-:Y:S01]  /*88c0*/  @!P1 FMUL R11, R11, 16777216 ;  /* 0x4b8000000b0b9820 */ /* 0x000fe20000400000 */
[----:B------:R-:W-:Y:S01]  /*88d0*/  @!P1 FMUL R113, R113, 16777216 ;  /* 0x4b80000071719820 */ /* 0x000fe20000400000 */
[C---:B------:R-:W-:Y:S01]  /*88e0*/  FFMA.FTZ R5, R10.reuse, R5, 0.20512372255325317383 ;  /* 0x3e520bf40a057423 */ /* 0x040fe20000010005 */
[----:B------:R-:W-:Y:S01]  /*88f0*/  FFMA.FTZ R4, R13, R4, -0.17900948226451873779 ;  /* 0xbe374e430d047423 */ /* 0x000fe20000010004 */
[----:B------:R-:W-:Y:S01]  /*8900*/  @!P1 FMUL R15, R15, 16777216 ;  /* 0x4b8000000f0f9820 */ /* 0x000fe20000400000 */
[----:B------:R-:W-:Y:S01]  /*8910*/  @!P1 FMUL R109, R109, 16777216 ;  /* 0x4b8000006d6d9820 */ /* 0x000fe20000400000 */
[C---:B------:R-:W-:Y:S01]  /*8920*/  FFMA.FTZ R5, R10.reuse, R5, -0.24046532809734344482 ;  /* 0xbe763c8b0a057423 */ /* 0x040fe20000010005 */
[----:B------:R-:W-:Y:S01]  /*8930*/  FFMA.FTZ R4, R13, R4, 0.20512372255325317383 ;  /* 0x3e520bf40d047423 */ /* 0x000fe20000010004 */
[----:B------:R-:W-:Y:S01]  /*8940*/  @!P1 FMUL R23, R23, 16777216 ;  /* 0x4b80000017179820 */ /* 0x000fe20000400000 */
[----:B------:R-:W-:Y:S01]  /*8950*/  @!P1 FMUL R105, R105, 16777216 ;  /* 0x4b80000069699820 */ /* 0x000fe20000400000 */
[C---:B------:R-:W-:Y:S01]  /*8960*/  FFMA.FTZ R5, R10.reuse, R5, 0.28857114911079406738 ;  /* 0x3e93bf990a057423 */ /* 0x040fe20000010005 */
[----:B------:R-:W-:Y:S01]  /*8970*/  @!P1 FMUL R29, R29, 16777216 ;  /* 0x4b8000001d1d9820 */ /* 0x000fe20000400000 */
[----:B------:R-:W-:Y:S01]  /*8980*/  @!P1 FMUL R101, R101, 16777216 ;  /* 0x4b80000065659820 */ /* 0x000fe20000400000 */
[----:B------:R-:W-:Y:S01]  /*8990*/  @!P1 FMUL R31, R31, 16777216 ;  /* 0x4b8000001f1f9820 */ /* 0x000fe20000400000 */
[C---:B------:R-:W-:Y:S01]  /*89a0*/  FFMA.FTZ R5, R10.reuse, R5, -0.36067417263984680176 ;  /* 0xbeb8aa490a057423 */ /* 0x040fe20000010005 */
[----:B------:R-:W-:Y:S01]  /*89b0*/  @!P1 FMUL R97, R97, 16777216 ;  /* 0x4b80000061619820 */ /* 0x000fe20000400000 */
[----:B------:R-:W-:Y:S01]  /*89c0*/  @!P1 FMUL R37, R37, 16777216 ;  /* 0x4b80000025259820 */ /* 0x000fe20000400000 */
[----:B------:R-:W-:Y:S01]  /*89d0*/  @!P1 FMUL R93, R93, 16777216 ;  /* 0x4b8000005d5d9820 */ /* 0x000fe20000400000 */
[----:B------:R-:W-:Y:S01]  /*89e0*/  @!P1 FMUL R39, R39, 16777216 ;  /* 0x4b80000027279820 */ /* 0x000fe20000400000 */
[----:B------:R-:W-:Y:S01]  /*89f0*/  @!P1 FMUL R89, R89, 16777216 ;  /* 0x4b80000059599820 */ /* 0x000fe20000400000 */
[----:B------:R-:W-:Y:S01]  /*8a00*/  @!P1 FMUL R45, R45, 16777216 ;  /* 0x4b8000002d2d9820 */ /* 0x000fe20000400000 */
[C---:B------:R-:W-:Y:S01]  /*8a10*/  FFMA.FTZ R4, R13.reuse, R4, -0.24046532809734344482 ;  /* 0xbe763c8b0d047423 */ /* 0x040fe20000010004 */
[----:B------:R-:W-:Y:S01]  /*8a20*/  FFMA.FTZ R7, R10, R5, 0.48089820146560668945 ;  /* 0x3ef6384a0a077423 */ /* 0x000fe20000010005 */
[C---:B0-----:R-:W-:Y:S01]  /*8a30*/  FMUL R117, R6.reuse, R117 ;  /* 0x0000007506757220 */ /* 0x041fe20000400000 */
        /* <DEDUP_REMOVED lines=15> */
[----:B------:R-:W-:Y:S01]  /*8b30*/  FFMA.FTZ R6, R13, R4, 0.28857114911079406738 ;  /* 0x3e93bf990d067423 */ /* 0x000fe20000010004 */
[----:B------:R-:W-:Y:S01]  /*8b40*/  FFMA.FTZ R7, R10, R7, -0.72134751081466674805 ;  /* 0xbf38aa3b0a077423 */ /* 0x000fe20000010007 */
[----:B------:R-:W-:Y:S01]  /*8b50*/  LOP3.LUT R86, R0, 0x7f, RZ, 0xc0, !PT ;  /* 0x0000007f00567812 */ /* 0x000fe200078ec0ff */
[----:B------:R-:W-:-:S02]  /*8b60*/  IMAD R42, R62, 0x2, R40 ;  /* 0x000000023e2a7824 */ /* 0x000fc400078e0228 */
[----:B------:R-:W-:Y:S01]  /*8b70*/  FFMA.FTZ R6, R13, R6, -0.36067417263984680176 ;  /* 0xbeb8aa490d067423 */ /* 0x000fe20000010006 */
[----:B------:R-:W-:Y:S01]  /*8b80*/  FMUL R7, R10, R7 ;  /* 0x000000070a077220 */ /* 0x000fe20000400000 */
[----:B------:R-:W-:Y:S01]  /*8b90*/  F2FP.BF16.F32.PACK_AB R5, R93, R14 ;  /* 0x0000000e5d05723e */ /* 0x000fe200000010ff */
[----:B------:R-:W-:Y:S02]  /*8ba0*/  IMAD R44, R62, 0x2, R42 ;  /* 0x000000023e2c7824 */ /* 0x000fe400078e022a */
[----:B------:R-:W-:Y:S01]  /*8bb0*/  FFMA.FTZ R14, R13, R6, 0.48089820146560668945 ;  /* 0x3ef6384a0d0e7423 */ /* 0x000fe20000010006 */
[----:B------:R-:W-:Y:S01]  /*8bc0*/  FMUL R11, R10, R7 ;  /* 0x000000070a0b7220 */ /* 0x000fe20000400000 */
[----:B------:R-:W-:Y:S01]  /*8bd0*/  F2FP.BF16.F32.PACK_AB R4, R39, R36 ;  /* 0x000000242704723e */ /* 0x000fe200000010ff */
[----:B------:R-:W-:Y:S01]  /*8be0*/  IMAD R46, R62, 0x2, R44 ;  /* 0x000000023e2e7824 */ /* 0x000fe200078e022c */
[----:B------:R-:W-:Y:S01]  /*8bf0*/  F2FP.BF16.F32.PACK_AB R6, R94, R43 ;  /* 0x0000002b5e06723e */ /* 0x000fe200000010ff */
[----:B------:R-:W-:Y:S01]  /*8c00*/  FFMA.FTZ R14, R13, R14, -0.72134751081466674805 ;  /* 0xbf38aa3b0d0e7423 */ /* 0x000fe2000001000e */
[----:B------:R-:W-:Y:S01]  /*8c10*/  F2FP.BF16.F32.PACK_AB R7, R34, R41 ;  /* 0x000000292207723e */ /* 0x000fe200000010ff */
[----:B------:R-:W-:Y:S01]  /*8c20*/  BAR.SYNC.DEFER_BLOCKING 0x0 ;  /* 0x0000000000007b1d */ /* 0x000fe20000010000 */
[----:B------:R-:W-:Y:S01]  /*8c30*/  LEA R86, R86, UR12, 0x4 ;  /* 0x0000000c56567c11 */ /* 0x000fe2000f8e20ff */
[C---:B------:R-:W-:Y:S01]  /*8c40*/  IMAD R47, R62.reuse, 0x2, R46 ;  /* 0x000000023e2f7824 */ /* 0x040fe200078e022e */
[----:B------:R-:W-:Y:S01]  /*8c50*/  F2FP.BF16.F32.PACK_AB R100, R31, R32 ;  /* 0x000000201f64723e */ /* 0x000fe200000010ff */
[----:B------:R-:W-:Y:S01]  /*8c60*/  FMUL R14, R13, R14 ;  /* 0x0000000e0d0e7220 */ /* 0x000fe20000400000 */
[----:B------:R-:W-:Y:S01]  /*8c70*/  F2FP.BF16.F32.PACK_AB R101, R101, R30 ;  /* 0x0000001e6565723e */ /* 0x000fe200000010ff */
[----:B------:R-:W-:Y:S01]  /*8c80*/  IMAD R48, R62, 0x2, R47 ;  /* 0x000000023e307824 */ /* 0x000fe200078e022f */
[----:B------:R-:W-:Y:S01]  /*8c90*/  F2FP.BF16.F32.PACK_AB R102, R102, R35 ;  /* 0x000000236666723e */ /* 0x000fe200000010ff */
[----:B------:R-:W-:Y:S01]  /*8ca0*/  FMUL R14, R13, R14 ;  /* 0x0000000e0d0e7220 */ /* 0x000fe20000400000 */
[----:B------:R-:W-:Y:S01]  /*8cb0*/  F2FP.BF16.F32.PACK_AB R103, R28, R33 ;  /* 0x000000211c67723e */ /* 0x000fe200000010ff */
[C---:B------:R-:W-:Y:S01]  /*8cc0*/  IMAD R49, R62.reuse, 0x2, R48 ;  /* 0x000000023e317824 */ /* 0x040fe200078e0230 */
[----:B------:R-:W-:Y:S01]  /*8cd0*/  F2FP.BF16.F32.PACK_AB R108, R23, R26 ;  /* 0x0000001a176c723e */ /* 0x000fe200000010ff */
[----:B------:R-:W-:Y:S01]  /*8ce0*/  FFMA.FTZ R13, R13, 1.4426950216293334961, R14 ;  /* 0x3fb8aa3b0d0d7823 */ /* 0x000fe2000001000e */
[----:B------:R-:W-:Y:S01]  /*8cf0*/  F2FP.BF16.F32.PACK_AB R109, R109, R24 ;  /* 0x000000186d6d723e */ /* 0x000fe200000010ff */
[----:B------:R-:W-:Y:S01]  /*8d00*/  IMAD R50, R62, 0x2, R49 ;  /* 0x000000023e327824 */ /* 0x000fe200078e0231 */
[----:B------:R-:W-:Y:S01]  /*8d10*/  F2FP.BF16.F32.PACK_AB R110, R110, R27 ;  /* 0x0000001b6e6e723e */ /* 0x000fe200000010ff */
[----:B------:R-:W-:Y:S01]  /*8d20*/  FADD R82, R12, R13 ;  /* 0x0000000d0c527221 */ /* 0x000fe20000000000 */
[----:B------:R-:W-:Y:S01]  /*8d30*/  F2FP.BF16.F32.PACK_AB R111, R22, R25 ;  /* 0x00000019166f723e */ /* 0x000fe200000010ff */
[----:B------:R-:W-:Y:S01]  /*8d40*/  IMAD R51, R62, 0x2, R50 ;  /* 0x000000023e337824 */ /* 0x000fe200078e0232 */
[----:B------:R-:W-:Y:S01]  /*8d50*/  ISETP.GE.U32.AND P1, PT, R69, 0x7f800000, PT ;  /* 0x7f8000004500780c */ /* 0x000fe20003f26070 */
[----:B------:R-:W0:Y:S01]  /*8d60*/  LDC.64 R30, c[0x0][0x228] ;  /* 0x00008a00ff1e7b82 */ /* 0x000e220000000a00 */
[----:B------:R-:W-:Y:S01]  /*8d70*/  ISETP.GE.U32.AND P3, PT, R64, 0x7f800000, PT ;  /* 0x7f8000004000780c */ /* 0x000fe20003f66070 */
[----:B------:R-:W-:-:S02]  /*8d80*/  IMAD R52, R62, 0x2, R51 ;  /* 0x000000023e347824 */ /* 0x000fc400078e0233 */
[----:B------:R-:W-:Y:S01]  /*8d90*/  FFMA.FTZ R10, R10, 1.4426950216293334961, R11 ;  /* 0x3fb8aa3b0a0a7823 */ /* 0x000fe2000001000b */
[----:B------:R-:W-:Y:S01]  /*8da0*/  STSM.16.M88.4 [R60], R4 ;  /* 0x000000043c007844 */ /* 0x000fe20000000200 */
[----:B--2---:R-:W-:Y:S01]  /*8db0*/  LOP3.LUT R160, R160, 0x3f, R161, 0xf8, !PT ;  /* 0x0000003fa0a07812 */ /* 0x004fe200078ef8a1 */
[C---:B------:R-:W-:Y:S02]  /*8dc0*/  IMAD R53, R62.reuse, 0x2, R52 ;  /* 0x000000023e357824 */ /* 0x040fe400078e0234 */
[----:B------:R-:W-:Y:S01]  /*8dd0*/  FADD R3, R3, R10 ;  /* 0x0000000a03037221 */ /* 0x000fe20000000000 */
[----:B------:R-:W-:Y:S01]  /*8de0*/  BAR.SYNC.DEFER_BLOCKING 0x0 ;  /* 0x0000000000007b1d */ /* 0x000fe20000010000 */
[----:B------:R-:W-:Y:S01]  /*8df0*/  FSETP.NEU.AND P2, PT, R69, RZ, PT ;  /* 0x000000ff4500720b */ /* 0x000fe20003f4d000 */
[C---:B------:R-:W-:Y:S01]  /*8e00*/  IMAD R54, R62.reuse, 0x2, R53 ;  /* 0x000000023e367824 */ /* 0x040fe200078e0235 */
[----:B------:R-:W-:Y:S01]  /*8e10*/  F2FP.BF16.F32.PACK_AB R116, R17, R20 ;  /* 0x000000141174723e */ /* 0x000fe200000010ff */
[----:B------:R-:W-:Y:S01]  /*8e20*/  @P1 IMAD.MOV.U32 R10, RZ, RZ, 0x7f800000 ;  /* 0x7f800000ff0a1424 */ /* 0x000fe200078e00ff */
[----:B------:R-:W-:Y:S01]  /*8e30*/  F2FP.BF16.F32.PACK_AB R117, R117, R18 ;  /* 0x000000127575723e */ /* 0x000fe200000010ff */
[----:B------:R-:W-:Y:S01]  /*8e40*/  IMAD R55, R62, 0x2, R54 ;  /* 0x000000023e377824 */ /* 0x000fe200078e0236 */
[----:B------:R-:W-:Y:S01]  /*8e50*/  F2FP.BF16.F32.PACK_AB R119, R16, R19 ;  /* 0x000000131077723e */ /* 0x000fe200000010ff */
[----:B------:R-:W-:-:S02]  /*8e60*/  @P3 IMAD.MOV.U32 R11, RZ, RZ, 0x7f800000 ;  /* 0x7f800000ff0b3424 */ /* 0x000fc400078e00ff */
[----:B------:R-:W-:Y:S01]  /*8e70*/  @P1 FFMA.FTZ R3, R69, R10, +INF ;  /* 0x7f80000045031423 */ /* 0x000fe2000001000a */
[----:B------:R-:W-:Y:S01]  /*8e80*/  IMAD R56, R62, 0x2, R55 ;  /* 0x000000023e387824 */ /* 0x000fe200078e0237 */
[----:B------:R-:W-:Y:S01]  /*8e90*/  F2FP.BF16.F32.PACK_AB R118, R118, R21 ;  /* 0x000000157676723e */ /* 0x000fe200000010ff */
[----:B------:R-:W-:Y:S02]  /*8ea0*/  IMAD R10, R160, UR5, RZ ;  /* 0x00000005a00a7c24 */ /* 0x000fe4000f8e02ff */
[----:B------:R-:W-:Y:S01]  /*8eb0*/  @P3 FFMA.FTZ R82, R64, R11, +INF ;  /* 0x7f80000040523423 */ /* 0x000fe2000001000b */
[----:B------:R-:W-:Y:S01]  /*8ec0*/  IMAD R57, R62, 0x2, R56 ;  /* 0x000000023e397824 */ /* 0x000fe200078e0238 */
[----:B------:R-:W-:Y:S01]  /*8ed0*/  USHF.L.U32 UR5, UR4, 0x1, URZ ;  /* 0x0000000104057899 */ /* 0x000fe2000800063f */
[----:B------:R-:W-:Y:S01]  /*8ee0*/  IMAD.SHL.U32 R11, R10, 0x2, RZ ;  /* 0x000000020a0b7824 */ /* 0x000fe200078e00ff */
[----:B------:R-:W-:Y:S01]  /*8ef0*/  FSETP.NEU.AND P1, PT, R64, RZ, PT ;  /* 0x000000ff4000720b */ /* 0x000fe20003f2d000 */
[----:B------:R-:W-:-:S02]  /*8f00*/  IMAD R58, R62, 0x2, R57 ;  /* 0x000000023e3a7824 */ /* 0x000fc400078e0239 */
[----:B------:R-:W-:Y:S01]  /*8f10*/  IMAD.HI R10, R10, 0x2, RZ ;  /* 0x000000020a0a7827 */ /* 0x000fe200078e02ff */
[----:B0-----:R-:W-:Y:S01]  /*8f20*/  IADD3 R80, P3, P4, R11, UR5, R30 ;  /* 0x000000050b507c10 */ /* 0x001fe2000fc7e01e */
[----:B------:R-:W-:Y:S01]  /*8f30*/  UIMAD.WIDE UR4, UR4, 0x2, URZ ;  /* 0x00000002040478a5 */ /* 0x000fe2000f8e023f */
[----:B------:R-:W0:Y:S01]  /*8f40*/  LDS.128 R4, [R86] ;  /* 0x0000000056047984 */ /* 0x000e220000000c00 */
[C---:B------:R-:W-:Y:S01]  /*8f50*/  IMAD R59, R62.reuse, 0x2, R58 ;  /* 0x000000023e3b7824 */ /* 0x040fe200078e023a */
[----:B------:R-:W-:Y:S03]  /*8f60*/  BAR.SYNC.DEFER_BLOCKING 0x0 ;  /* 0x0000000000007b1d */ /* 0x000fe60000010000 */
[----:B------:R-:W-:Y:S01]  /*8f70*/  IMAD R61, R62, 0x2, R59 ;  /* 0x000000023e3d7824 */ /* 0x000fe200078e023b */
[----:B------:R-:W-:Y:S01]  /*8f80*/  IADD3.X R88, R10, UR5, R31, P3, P4 ;  /* 0x000000050a587c10 */ /* 0x000fe20009fe841f */
[----:B------:R-:W-:Y:S01]  /*8f90*/  IMAD.SHL.U32 R0, R0, 0x2, RZ ;  /* 0x0000000200007824 */ /* 0x000fe200078e00ff */
[-C--:B------:R-:W-:Y:S01]  /*8fa0*/  LEA R10, P5, R38, R80.reuse, 0x1 ;  /* 0x00000050260a7211 */ /* 0x080fe200078a08ff */
[----:B------:R-:W-:Y:S01]  /*8fb0*/  IMAD R63, R62, 0x2, R61 ;  /* 0x000000023e3f7824 */ /* 0x000fe200078e023d */
[-C--:B------:R-:W-:Y:S01]  /*8fc0*/  LEA R20, P6, R40, R80.reuse, 0x1 ;  /* 0x0000005028147211 */ /* 0x080fe200078c08ff */
[----:B------:R-:W-:Y:S01]  /*8fd0*/  ULDC UR4, c[0x0][0x27c] ;  /* 0x00009f0000047ab9 */ /* 0x000fe20000000800 */
[-C--:B------:R-:W-:Y:S01]  /*8fe0*/  LEA R22, P3, R42, R80.reuse, 0x1 ;  /* 0x000000502a167211 */ /* 0x080fe200078608ff */
[----:B------:R-:W-:Y:S01]  /*8ff0*/  IMAD R65, R62, 0x2, R63 ;  /* 0x000000023e417824 */ /* 0x000fe200078e023f */
[----:B------:R-:W-:Y:S01]  /*9000*/  LEA R24, P4, R44, R80, 0x1 ;  /* 0x000000502c187211 */ /* 0x000fe200078808ff */
[----:B------:R-:W-:Y:S01]  /*9010*/  UIMAD UR4, UR7, UR4, URZ ;  /* 0x00000004070472a4 */ /* 0x000fe2000f8e023f */
[-C--:B------:R-:W-:Y:S01]  /*9020*/  LEA.HI.X.SX32 R11, R38, R88.reuse, 0x1, P5 ;  /* 0x00000058260b7211 */ /* 0x080fe200028f0eff */
[----:B------:R-:W-:Y:S01]  /*9030*/  IMAD R67, R62, 0x2, R65 ;  /* 0x000000023e437824 */ /* 0x000fe200078e0241 */
[-C--:B------:R-:W-:Y:S01]  /*9040*/  LEA.HI.X.SX32 R21, R40, R88.reuse, 0x1, P6 ;  /* 0x0000005828157211 */ /* 0x080fe200030f0eff */
[----:B------:R-:W-:Y:S01]  /*9050*/  USHF.L.U32 UR6, UR4, 0x2, URZ ;  /* 0x0000000204067899 */ /* 0x000fe2000800063f */
[----:B------:R-:W-:Y:S01]  /*9060*/  LEA.HI.X.SX32 R23, R42, R88, 0x1, P3 ;  /* 0x000000582a177211 */ /* 0x000fe200018f0eff */
[----:B------:R-:W-:Y:S01]  /*9070*/  IMAD R69, R62, 0x2, R67 ;  /* 0x000000023e457824 */ /* 0x000fe200078e0243 */
[-C--:B------:R-:W-:Y:S01]  /*9080*/  LEA R26, P5, R46, R80.reuse, 0x1 ;  /* 0x000000502e1a7211 */ /* 0x080fe200078a08ff */
[----:B------:R-:W-:Y:S01]  /*9090*/  UIMAD.WIDE UR4, UR4, 0x4, URZ ;  /* 0x00000004040478a5 */ /* 0x000fe2000f8e023f */
[-C--:B------:R-:W-:Y:S01]  /*90a0*/  LEA R28, P6, R47, R80.reuse, 0x1 ;  /* 0x000000502f1c7211 */ /* 0x080fe200078c08ff */
[----:B------:R-:W-:Y:S01]  /*90b0*/  IMAD R71, R62, 0x2, R69 ;  /* 0x000000023e477824 */ /* 0x000fe200078e0245 */
[----:B------:R-:W-:Y:S01]  /*90c0*/  LEA R30, P3, R48, R80, 0x1 ;  /* 0x00000050301e7211 */ /* 0x000fe200078608ff */
[----:B------:R-:W-:Y:S02]  /*90d0*/  STSM.16.M88.4 [R60], R100 ;  /* 0x000000643c007844 */ /* 0x000fe40000000200 */
[----:B------:R-:W-:Y:S01]  /*90e0*/  IMAD R73, R62, 0x2, R71 ;  /* 0x000000023e497824 */ /* 0x000fe200078e0247 */
[----:B------:R-:W-:Y:S01]  /*90f0*/  LEA.HI.X.SX32 R25, R44, R88, 0x1, P4 ;  /* 0x000000582c197211 */ /* 0x000fe200020f0eff */
[----:B------:R-:W-:Y:S02]  /*9100*/  BAR.SYNC.DEFER_BLOCKING 0x0 ;  /* 0x0000000000007b1d */ /* 0x000fe40000010000 */
[----:B------:R-:W-:Y:S01]  /*9110*/  IMAD R75, R62, 0x2, R73 ;  /* 0x000000023e4b7824 */ /* 0x000fe200078e0249 */
[----:B------:R-:W-:-:S02]  /*9120*/  LEA R32, P4, R49, R80, 0x1 ;  /* 0x0000005031207211 */ /* 0x000fc400078808ff */
[-C--:B------:R-:W-:Y:S01]  /*9130*/  LEA.HI.X.SX32 R27, R46, R88.reuse, 0x1, P5 ;  /* 0x000000582e1b7211 */ /* 0x080fe200028f0eff */
[----:B------:R-:W-:Y:S01]  /*9140*/  IMAD R77, R62, 0x2, R75 ;  /* 0x000000023e4d7824 */ /* 0x000fe200078e024b */
[-C--:B------:R-:W-:Y:S02]  /*9150*/  LEA.HI.X.SX32 R29, R47, R88.reuse, 0x1, P6 ;  /* 0x000000582f1d7211 */ /* 0x080fe400030f0eff */
[----:B------:R-:W-:Y:S01]  /*9160*/  LEA.HI.X.SX32 R31, R48, R88, 0x1, P3 ;  /* 0x00000058301f7211 */ /* 0x000fe200018f0eff */
[----:B------:R-:W-:Y:S01]  /*9170*/  IMAD R79, R62, 0x2, R77 ;  /* 0x000000023e4f7824 */ /* 0x000fe200078e024d */
[-C--:B------:R-:W-:Y:S02]  /*9180*/  LEA R34, P5, R50, R80.reuse, 0x1 ;  /* 0x0000005032227211 */ /* 0x080fe400078a08ff */
[-C--:B------:R-:W-:Y:S01]  /*9190*/  LEA R36, P6, R51, R80.reuse, 0x1 ;  /* 0x0000005033247211 */ /* 0x080fe200078c08ff */
[----:B------:R-:W-:Y:S01]  /*91a0*/  IMAD R81, R62, 0x2, R79 ;  /* 0x000000023e517824 */ /* 0x000fe200078e024f */
[----:B------:R-:W-:-:S02]  /*91b0*/  LEA R38, P3, R52, R80, 0x1 ;  /* 0x0000005034267211 */ /* 0x000fc400078608ff */
[----:B------:R-:W-:Y:S01]  /*91c0*/  LEA.HI.X.SX32 R33, R49, R88, 0x1, P4 ;  /* 0x0000005831217211 */ /* 0x000fe200020f0eff */
[----:B------:R-:W-:Y:S01]  /*91d0*/  IMAD R83, R62, 0x2, R81 ;  /* 0x000000023e537824 */ /* 0x000fe200078e0251 */
[----:B------:R-:W-:Y:S02]  /*91e0*/  LEA R40, P4, R53, R80, 0x1 ;  /* 0x0000005035287211 */ /* 0x000fe400078808ff */
[-C--:B------:R-:W-:Y:S01]  /*91f0*/  LEA.HI.X.SX32 R35, R50, R88.reuse, 0x1, P5 ;  /* 0x0000005832237211 */ /* 0x080fe200028f0eff */
[----:B------:R-:W-:Y:S01]  /*9200*/  IMAD R84, R62, 0x2, R83 ;  /* 0x000000023e547824 */ /* 0x000fe200078e0253 */
[-C--:B------:R-:W-:Y:S01]  /*9210*/  LEA.HI.X.SX32 R37, R51, R88.reuse, 0x1, P6 ;  /* 0x0000005833257211 */ /* 0x080fe200030f0eff */
[----:B------:R-:W1:Y:S01]  /*9220*/  LDS.128 R12, [R86] ;  /* 0x00000000560c7984 */ /* 0x000e620000000c00 */
[----:B------:R-:W-:Y:S01]  /*9230*/  LEA.HI.X.SX32 R39, R52, R88, 0x1, P3 ;  /* 0x0000005834277211 */ /* 0x000fe200018f0eff */
[----:B------:R-:W-:Y:S01]  /*9240*/  IMAD R85, R62, 0x2, R84 ;  /* 0x000000023e557824 */ /* 0x000fe200078e0254 */
[----:B------:R-:W-:Y:S01]  /*9250*/  BAR.SYNC.DEFER_BLOCKING 0x0 ;  /* 0x0000000000007b1d */ /* 0x000fe20000010000 */
[----:B------:R-:W-:-:S02]  /*9260*/  LEA R42, P5, R54, R80, 0x1 ;  /* 0x00000050362a7211 */ /* 0x000fc400078a08ff */
[-C--:B------:R-:W-:Y:S02]  /*9270*/  LEA R44, P6, R55, R80.reuse, 0x1 ;  /* 0x00000050372c7211 */ /* 0x080fe400078c08ff */
[----:B------:R-:W-:Y:S02]  /*9280*/  LEA R46, P3, R56, R80, 0x1 ;  /* 0x00000050382e7211 */ /* 0x000fe400078608ff */
[----:B------:R-:W-:Y:S02]  /*9290*/  LEA.HI.X.SX32 R41, R53, R88, 0x1, P4 ;  /* 0x0000005835297211 */ /* 0x000fe400020f0eff */
[----:B------:R-:W-:Y:S02]  /*92a0*/  LEA R48, P4, R57, R80, 0x1 ;  /* 0x0000005039307211 */ /* 0x000fe400078808ff */
[-C--:B------:R-:W-:Y:S02]  /*92b0*/  LEA.HI.X.SX32 R43, R54, R88.reuse, 0x1, P5 ;  /* 0x00000058362b7211 */ /* 0x080fe400028f0eff */
[----:B------:R-:W-:-:S02]  /*92c0*/  LEA.HI.X.SX32 R45, R55, R88, 0x1, P6 ;  /* 0x00000058372d7211 */ /* 0x000fc400030f0eff */
[----:B------:R-:W-:Y:S02]  /*92d0*/  LEA.HI.X.SX32 R47, R56, R88, 0x1, P3 ;  /* 0x00000058382f7211 */ /* 0x000fe400018f0eff */
[-C--:B------:R-:W-:Y:S02]  /*92e0*/  LEA R50, P5, R58, R80.reuse, 0x1 ;  /* 0x000000503a327211 */ /* 0x080fe400078a08ff */
[-C--:B------:R-:W-:Y:S02]  /*92f0*/  LEA R52, P6, R59, R80.reuse, 0x1 ;  /* 0x000000503b347211 */ /* 0x080fe400078c08ff */
[----:B------:R-:W-:Y:S02]  /*9300*/  LEA R54, P3, R61, R80, 0x1 ;  /* 0x000000503d367211 */ /* 0x000fe400078608ff */
[----:B------:R-:W-:Y:S01]  /*9310*/  LEA.HI.X.SX32 R49, R57, R88, 0x1, P4 ;  /* 0x0000005839317211 */ /* 0x000fe200020f0eff */
[----:B------:R-:W-:Y:S01]  /*9320*/  STSM.16.M88.4 [R60], R108 ;  /* 0x0000006c3c007844 */ /* 0x000fe20000000200 */
[----:B------:R-:W-:Y:S01]  /*9330*/  BAR.SYNC.DEFER_BLOCKING 0x0 ;  /* 0x0000000000007b1d */ /* 0x000fe20000010000 */
[----:B------:R-:W-:-:S02]  /*9340*/  LEA R56, P4, R63, R80, 0x1 ;  /* 0x000000503f387211 */ /* 0x000fc400078808ff */
[-C--:B------:R-:W-:Y:S02]  /*9350*/  LEA.HI.X.SX32 R51, R58, R88.reuse, 0x1, P5 ;  /* 0x000000583a337211 */ /* 0x080fe400028f0eff */
[-C--:B------:R-:W-:Y:S02]  /*9360*/  LEA.HI.X.SX32 R53, R59, R88.reuse, 0x1, P6 ;  /* 0x000000583b357211 */ /* 0x080fe400030f0eff */
[----:B------:R-:W-:Y:S02]  /*9370*/  LEA.HI.X.SX32 R55, R61, R88, 0x1, P3 ;  /* 0x000000583d377211 */ /* 0x000fe400018f0eff */
[-C--:B------:R-:W-:Y:S02]  /*9380*/  LEA R58, P5, R65, R80.reuse, 0x1 ;  /* 0x00000050413a7211 */ /* 0x080fe400078a08ff */
[----:B------:R-:W-:Y:S02]  /*9390*/  LEA R62, P3, R69, R80, 0x1 ;  /* 0x00000050453e7211 */ /* 0x000fe400078608ff */
[----:B------:R-:W-:-:S02]  /*93a0*/  LEA.HI.X.SX32 R57, R63, R88, 0x1, P4 ;  /* 0x000000583f397211 */ /* 0x000fc400020f0eff */
[----:B------:R-:W-:Y:S02]  /*93b0*/  LEA R64, P4, R71, R80, 0x1 ;  /* 0x0000005047407211 */ /* 0x000fe400078808ff */
[-C--:B------:R-:W-:Y:S02]  /*93c0*/  LEA.HI.X.SX32 R59, R65, R88.reuse, 0x1, P5 ;  /* 0x00000058413b7211 */ /* 0x080fe400028f0eff */
[----:B------:R-:W-:Y:S02]  /*93d0*/  LEA.HI.X.SX32 R63, R69, R88, 0x1, P3 ;  /* 0x00000058453f7211 */ /* 0x000fe400018f0eff */
[-C--:B------:R-:W-:Y:S02]  /*93e0*/  LEA R66, P5, R73, R80.reuse, 0x1 ;  /* 0x0000005049427211 */ /* 0x080fe400078a08ff */
[----:B------:R-:W-:Y:S01]  /*93f0*/  LEA R70, P3, R77, R80, 0x1 ;  /* 0x000000504d467211 */ /* 0x000fe200078608ff */
[----:B------:R-:W2:Y:S01]  /*9400*/  LDS.128 R16, [R86] ;  /* 0x0000000056107984 */ /* 0x000ea20000000c00 */
[----:B------:R-:W-:Y:S01]  /*9410*/  LEA.HI.X.SX32 R65, R71, R88, 0x1, P4 ;  /* 0x0000005847417211 */ /* 0x000fe200020f0eff */
[----:B------:R-:W-:Y:S01]  /*9420*/  BAR.SYNC.DEFER_BLOCKING 0x0 ;  /* 0x0000000000007b1d */ /* 0x000fe20000010000 */
[----:B------:R-:W-:-:S02]  /*9430*/  LEA R72, P4, R79, R80, 0x1 ;  /* 0x000000504f487211 */ /* 0x000fc400078808ff */
[----:B------:R-:W-:Y:S02]  /*9440*/  LEA.HI.X.SX32 R71, R77, R88, 0x1, P3 ;  /* 0x000000584d477211 */ /* 0x000fe400018f0eff */
[-C--:B------:R-:W-:Y:S01]  /*9450*/  LEA R78, P3, R84, R80.reuse, 0x1 ;  /* 0x00000050544e7211 */ /* 0x080fe200078608ff */
[----:B------:R3:W-:Y:S02]  /*9460*/  STSM.16.M88.4 [R60], R116 ;  /* 0x000000743c007844 */ /* 0x0007e40000000200 */
[----:B------:R-:W-:Y:S01]  /*9470*/  BAR.SYNC.DEFER_BLOCKING 0x0 ;  /* 0x0000000000007b1d */ /* 0x000fe20000010000 */
[----:B---3--:R-:W-:-:S04]  /*9480*/  LEA R60, P6, R67, R80, 0x1 ;  /* 0x00000050433c7211 */ /* 0x008fc800078c08ff */
[----:B------:R-:W-:Y:S02]  /*9490*/  LEA.HI.X.SX32 R61, R67, R88, 0x1, P6 ;  /* 0x00000058433d7211 */ /* 0x000fe400030f0eff */
[----:B------:R-:W-:Y:S02]  /*94a0*/  LEA R68, P6, R75, R80, 0x1 ;  /* 0x000000504b447211 */ /* 0x000fe400078c08ff */
[-C--:B------:R-:W-:Y:S02]  /*94b0*/  LEA.HI.X.SX32 R67, R73, R88.reuse, 0x1, P5 ;  /* 0x0000005849437211 */ /* 0x080fe400028f0eff */
[----:B------:R-:W-:Y:S02]  /*94c0*/  LEA.HI.X.SX32 R69, R75, R88, 0x1, P6 ;  /* 0x000000584b457211 */ /* 0x000fe400030f0eff */
[-C--:B------:R-:W-:Y:S01]  /*94d0*/  LEA R74, P5, R81, R80.reuse, 0x1 ;  /* 0x00000050514a7211 */ /* 0x080fe200078a08ff */
[----:B0-----:R0:W-:Y:S01]  /*94e0*/  STG.E.U16 desc[UR14][R10.64], R4 ;  /* 0x000000040a007986 */ /* 0x0011e2000c10150e */
[----:B------:R-:W-:-:S02]  /*94f0*/  LEA R76, P6, R83, R80, 0x1 ;  /* 0x00000050534c7211 */ /* 0x000fc400078c08ff */
[----:B------:R-:W-:Y:S01]  /*9500*/  LEA.HI.X.SX32 R73, R79, R88, 0x1, P4 ;  /* 0x000000584f497211 */ /* 0x000fe200020f0eff */
[----:B------:R3:W-:Y:S01]  /*9510*/  STG.E.U16 desc[UR14][R20.64], R5 ;  /* 0x0000000514007986 */ /* 0x0007e2000c10150e */
[----:B------:R-:W-:Y:S02]  /*9520*/  LEA R80, P4, R85, R80, 0x1 ;  /* 0x0000005055507211 */ /* 0x000fe400078808ff */
[-C--:B------:R-:W-:Y:S01]  /*9530*/  LEA.HI.X.SX32 R75, R81, R88.reuse, 0x1, P5 ;  /* 0x00000058514b7211 */ /* 0x080fe200028f0eff */
[----:B------:R4:W-:Y:S01]  /*9540*/  STG.E.U16 desc[UR14][R22.64], R6 ;  /* 0x0000000616007986 */ /* 0x0009e2000c10150e */
[-C--:B------:R-:W-:Y:S02]  /*9550*/  LEA.HI.X.SX32 R79, R84, R88.reuse, 0x1, P3 ;  /* 0x00000058544f7211 */ /* 0x080fe400018f0eff */
[----:B------:R-:W-:Y:S01]  /*9560*/  LEA.HI.X.SX32 R81, R85, R88, 0x1, P4 ;  /* 0x0000005855517211 */ /* 0x000fe200020f0eff */
[----:B------:R5:W-:Y:S01]  /*9570*/  STG.E.U16 desc[UR14][R24.64], R7 ;  /* 0x0000000718007986 */ /* 0x000be2000c10150e */
[----:B0-----:R-:W-:-:S02]  /*9580*/  PRMT R11, R4, 0x7632, R11 ;  /* 0x00007632040b7816 */ /* 0x001fc4000000000b */
[----:B------:R-:W-:Y:S01]  /*9590*/  LEA.HI.X.SX32 R77, R83, R88, 0x1, P6 ;  /* 0x00000058534d7211 */ /* 0x000fe200030f0eff */
[----:B------:R-:W0:Y:S01]  /*95a0*/  LDS.128 R84, [R86] ;  /* 0x0000000056547984 */ /* 0x000e220000000c00 */
[----:B---3--:R-:W-:Y:S02]  /*95b0*/  PRMT R21, R5, 0x7632, R21 ;  /* 0x0000763205157816 */ /* 0x008fe40000000015 */
[----:B------:R-:W-:Y:S01]  /*95c0*/  PRMT R83, R7, 0x7632, R83 ;  /* 0x0000763207537816 */ /* 0x000fe20000000053 */
[----:B------:R3:W-:Y:S01]  /*95d0*/  STG.E.U16 desc[UR14][R26.64], R11 ;  /* 0x0000000b1a007986 */ /* 0x0007e2000c10150e */
[----:B----4-:R-:W-:Y:S02]  /*95e0*/  PRMT R23, R6, 0x7632, R23 ;  /* 0x0000763206177816 */ /* 0x010fe40000000017 */
[----:B-1----:R-:W-:Y:S01]  /*95f0*/  PRMT R4, R12, 0x7632, R4 ;  /* 0x000076320c047816 */ /* 0x002fe20000000004 */
[----:B------:R2:W-:Y:S01]  /*9600*/  STG.E.U16 desc[UR14][R28.64], R21 ;  /* 0x000000151c007986 */ /* 0x0005e2000c10150e */
[----:B------:R-:W-:-:S02]  /*9610*/  PRMT R22, R13, 0x7632, R22 ;  /* 0x000076320d167816 */ /* 0x000fc40000000016 */
[----:B------:R-:W-:Y:S01]  /*9620*/  PRMT R5, R14, 0x7632, R5 ;  /* 0x000076320e057816 */ /* 0x000fe20000000005 */
[----:B------:R1:W-:Y:S01]  /*9630*/  STG.E.U16 desc[UR14][R30.64], R23 ;  /* 0x000000171e007986 */ /* 0x0003e2000c10150e */
[----:B-----5:R-:W-:-:S03]  /*9640*/  PRMT R24, R15, 0x7632, R24 ;  /* 0x000076320f187816 */ /* 0x020fc60000000018 */
[----:B------:R4:W-:Y:S01]  /*9650*/  STG.E.U16 desc[UR14][R32.64], R83 ;  /* 0x0000005320007986 */ /* 0x0009e2000c10150e */
[----:B---3--:R-:W3:Y:S03]  /*9660*/  LDC.64 R10, c[0x0][0x230] ;  /* 0x00008c00ff0a7b82 */ /* 0x008ee60000000a00 */
[----:B------:R-:W-:Y:S01]  /*9670*/  STG.E.U16 desc[UR14][R34.64], R12 ;  /* 0x0000000c22007986 */ /* 0x000fe2000c10150e */
[----:B--2---:R-:W-:-:S03]  /*9680*/  PRMT R29, R16, 0x7632, R29 ;  /* 0x00007632101d7816 */ /* 0x004fc6000000001d */
[----:B------:R0:W-:Y:S01]  /*9690*/  STG.E.U16 desc[UR14][R36.64], R13 ;  /* 0x0000000d24007986 */ /* 0x0001e2000c10150e */
[----:B-1----:R-:W-:Y:S02]  /*96a0*/  PRMT R30, R17, 0x7632, R30 ;  /* 0x00007632111e7816 */ /* 0x002fe4000000001e */
[----:B------:R-:W-:Y:S01]  /*96b0*/  PRMT R31, R18, 0x7632, R31 ;  /* 0x00007632121f7816 */ /* 0x000fe2000000001f */
[----:B------:R1:W-:Y:S01]  /*96c0*/  STG.E.U16 desc[UR14][R38.64], R14 ;  /* 0x0000000e26007986 */ /* 0x0003e2000c10150e */
[----:B----4-:R-:W-:-:S03]  /*96d0*/  PRMT R32, R19, 0x7632, R32 ;  /* 0x0000763213207816 */ /* 0x010fc60000000020 */
[----:B------:R2:W-:Y:S04]  /*96e0*/  STG.E.U16 desc[UR14][R40.64], R15 ;  /* 0x0000000f28007986 */ /* 0x0005e8000c10150e */
[----:B------:R4:W-:Y:S04]  /*96f0*/  STG.E.U16 desc[UR14][R42.64], R4 ;  /* 0x000000042a007986 */ /* 0x0009e8000c10150e */
[----:B------:R-:W-:Y:S01]  /*9700*/  STG.E.U16 desc[UR14][R44.64], R22 ;  /* 0x000000162c007986 */ /* 0x000fe2000c10150e */
[----:B0-----:R-:W-:Y:S02]  /*9710*/  PRMT R37, R84, 0x7632, R37 ;  /* 0x0000763254257816 */ /* 0x001fe40000000025 */
[----:B-1----:R-:W-:Y:S01]  /*9720*/  PRMT R38, R85, 0x7632, R38 ;  /* 0x0000763255267816 */ /* 0x002fe20000000026 */
[----:B------:R0:W-:Y:S01]  /*9730*/  STG.E.U16 desc[UR14][R46.64], R5 ;  /* 0x000000052e007986 */ /* 0x0001e2000c10150e */
[----:B------:R-:W-:-:S02]  /*9740*/  PRMT R39, R86, 0x7632, R39 ;  /* 0x0000763256277816 */ /* 0x000fc40000000027 */
[----:B--2---:R-:W-:Y:S01]  /*9750*/  PRMT R40, R87, 0x7632, R40 ;  /* 0x0000763257287816 */ /* 0x004fe20000000028 */
[----:B------:R1:W-:Y:S01]  /*9760*/  STG.E.U16 desc[UR14][R48.64], R24 ;  /* 0x0000001830007986 */ /* 0x0003e2000c10150e */
[----:B----4-:R-:W-:Y:S02]  /*9770*/  FSEL R4, R3, -INF , P2 ;  /* 0xff80000003047808 */ /* 0x010fe40001000000 */
[----:B------:R-:W-:Y:S01]  /*9780*/  FSEL R3, R82, -INF , P1 ;  /* 0xff80000052037808 */ /* 0x000fe20000800000 */
[----:B------:R1:W-:Y:S02]  /*9790*/  STG.E.U16 desc[UR14][R50.64], R16 ;  /* 0x0000001032007986 */ /* 0x0003e4000c10150e */
[----:B------:R-:W-:Y:S02]  /*97a0*/  FFMA R6, R4, 0.69314718246459960938, R9 ;  /* 0x3f31721804067823 */ /* 0x000fe40000000009 */
[----:B------:R1:W-:Y:S01]  /*97b0*/  STG.E.U16 desc[UR14][R52.64], R17 ;  /* 0x0000001134007986 */ /* 0x0003e2000c10150e */
[----:B------:R-:W-:Y:S01]  /*97c0*/  FFMA R7, R3, 0.69314718246459960938, R8 ;  /* 0x3f31721803077823 */ /* 0x000fe20000000008 */
[----:B------:R-:W-:Y:S01]  /*97d0*/  LOP3.LUT R3, R0, 0xf8, RZ, 0xc0, !PT ;  /* 0x000000f800037812 */ /* 0x000fe200078ec0ff */
[C---:B0-----:R-:W-:Y:S01]  /*97e0*/  IMAD.SHL.U32 R5, R160.reuse, 0x4, RZ ;  /* 0x00000004a0057824 */ /* 0x041fe200078e00ff */
[----:B------:R1:W-:Y:S01]  /*97f0*/  STG.E.U16 desc[UR14][R54.64], R18 ;  /* 0x0000001236007986 */ /* 0x0003e2000c10150e */
[----:B------:R-:W-:-:S03]  /*9800*/  IMAD.HI R0, R160, 0x4, RZ ;  /* 0x00000004a0007827 */ /* 0x000fc600078e02ff */
[----:B------:R1:W-:Y:S01]  /*9810*/  STG.E.U16 desc[UR14][R56.64], R19 ;  /* 0x0000001338007986 */ /* 0x0003e2000c10150e */
[----:B---3--:R-:W-:-:S03]  /*9820*/  IADD3 R4, P1, P2, R5, UR6, R10 ;  /* 0x0000000605047c10 */ /* 0x008fc6000fa3e00a */
[----:B------:R1:W-:Y:S01]  /*9830*/  STG.E.U16 desc[UR14][R58.64], R29 ;  /* 0x0000001d3a007986 */ /* 0x0003e2000c10150e */
[----:B------:R-:W-:-:S03]  /*9840*/  IADD3.X R5, R0, UR5, R11, P1, P2 ;  /* 0x0000000500057c10 */ /* 0x000fc60008fe440b */
[----:B------:R1:W-:Y:S04]  /*9850*/  STG.E.U16 desc[UR14][R60.64], R30 ;  /* 0x0000001e3c007986 */ /* 0x0003e8000c10150e */
        /* <DEDUP_REMOVED lines=9> */
[----:B------:R1:W-:Y:S01]  /*98f0*/  STG.E.U16 desc[UR14][R80.64], R40 ;  /* 0x0000002850007986 */ /* 0x0003e2000c10150e */
[----:B------:R-:W-:Y:S06]  /*9900*/  BAR.SYNC.DEFER_BLOCKING 0x0 ;  /* 0x0000000000007b1d */ /* 0x000fec0000010000 */
[----:B------:R1:W-:Y:S02]  /*9910*/  STS.64 [R3+UR12], R6 ;  /* 0x0000000603007988 */ /* 0x0003e40008000a0c */
[----:B------:R-:W-:Y:S06]  /*9920*/  BAR.SYNC.DEFER_BLOCKING 0x0 ;  /* 0x0000000000007b1d */ /* 0x000fec0000010000 */
[----:B------:R-:W-:Y:S05]  /*9930*/  @P0 EXIT ;  /* 0x000000000000094d */ /* 0x000fea0003800000 */
[----:B-1----:R-:W0:Y:S04]  /*9940*/  LDS R3, [R2] ;  /* 0x0000000002037984 */ /* 0x002e280000000800 */
[----:B0-----:R-:W-:Y:S01]  /*9950*/  STG.E desc[UR14][R4.64], R3 ;  /* 0x0000000304007986 */ /* 0x001fe2000c10190e */
[----:B------:R-:W-:Y:S05]  /*9960*/  EXIT ;  /* 0x000000000000794d */ /* 0x000fea0003800000 */
.L_x_2:
[----:B------:R-:W-:-:S00]  /*9970*/  BRA `(.L_x_2) ;  /* 0xfffffffc00fc7947 */ /* 0x000fc0000383ffff */
[----:B------:R-:W-:-:S00]  /*9980*/  NOP ;  /* 0x0000000000007918 */ /* 0x000fc00000000000 */
[----:B------:R-:W-:-:S00]  /*9990*/  NOP ;  /* 0x0000000000007918 */ /* 0x000fc00000000000 */
[----:B------:R-:W-:-:S00]  /*99a0*/  NOP ;  /* 0x0000000000007918 */ /* 0x000fc00000000000 */
[----:B------:R-:W-:-:S00]  /*99b0*/  NOP ;  /* 0x0000000000007918 */ /* 0x000fc00000000000 */
[----:B------:R-:W-:-:S00]  /*99c0*/  NOP ;  /* 0x0000000000007918 */ /* 0x000fc00000000000 */
[----:B------:R-:W-:-:S00]  /*99d0*/  NOP ;  /* 0x0000000000007918 */ /* 0x000fc00000000000 */
[----:B------:R-:W-:-:S00]  /*99e0*/  NOP ;  /* 0x0000000000007918 */ /* 0x000fc00000000000 */
[----:B------:R-:W-:-:S00]  /*99f0*/  NOP ;  /* 0x0000000000007918 */ /* 0x000fc00000000000 */
.L_x_3:


//--------------------- .nv.global.init           --------------------------
	.section	.nv.global.init,"aw",@progbits
.nv.global.init:
	.type		_$_str,@object
	.size		_$_str,(.L_0 - _$_str)
_$_str:
        /*0000*/ 	.byte	0x5f, 0x5f, 0x43, 0x55, 0x44, 0x41, 0x5f, 0x46, 0x54, 0x5a, 0x00
.L_0:


//--------------------- .nv.shared.attn_fwd       --------------------------
	.section	.nv.shared.attn_fwd,"aw",@nobits
	.sectionflags	@""
	.align	16
	.zero		1024


//--------------------- .nv.shared.reserved.0     --------------------------
	.section	.nv.shared.reserved.0,"aw",@nobits
	.weak		__nv_reservedSMEM_offset_0_alias
	.size		__nv_reservedSMEM_offset_0_alias, 0, 0
	.other		__nv_reservedSMEM_offset_0_alias,@"STO_CUDA_RESERVED_SHARED STV_DEFAULT"
__nv_reservedSMEM_offset_0_alias:
	.zero		0


//--------------------- .nv.constant0.attn_fwd    --------------------------
	.section	.nv.constant0.attn_fwd,"a",@progbits
	.sectionflags	@""
	.align	4
.nv.constant0.attn_fwd:
	.zero		664


//--------------------- SYMBOLS --------------------------

	.type		.nv.reservedSmem.offset0,@object
	.size		.nv.reservedSmem.offset0,0x4
